//
// Generated by NVIDIA NVVM Compiler
//
// Compiler Build ID: CL-36424714
// Cuda compilation tools, release 13.0, V13.0.88
// Based on NVVM 20.0.0
//

.version 9.0
.target sm_100
.address_size 64

	// .globl	_Z11oddMultCalcP9complex_ti
.func  (.param .align 16 .b8 func_retval0[16]) __internal_trig_reduction_slowpathd
(
	.param .b64 __internal_trig_reduction_slowpathd_param_0
)
;
.global .align 8 .b8 __cudart_i2opi_d[144] = {8, 93, 141, 31, 177, 95, 251, 107, 234, 146, 82, 138, 247, 57, 7, 61, 123, 241, 229, 235, 199, 186, 39, 117, 45, 234, 95, 158, 102, 63, 70, 79, 183, 9, 203, 39, 207, 126, 54, 109, 31, 109, 10, 90, 139, 17, 47, 239, 15, 152, 5, 222, 255, 151, 248, 31, 59, 40, 249, 189, 139, 95, 132, 156, 244, 57, 83, 131, 57, 214, 145, 57, 65, 126, 95, 180, 38, 112, 156, 233, 132, 68, 187, 46, 245, 53, 130, 232, 62, 167, 41, 177, 28, 235, 29, 254, 28, 146, 209, 9, 234, 46, 73, 6, 224, 210, 77, 66, 58, 110, 36, 183, 97, 197, 187, 222, 171, 99, 81, 254, 65, 144, 67, 60, 153, 149, 98, 219, 192, 221, 52, 245, 209, 87, 39, 252, 41, 21, 68, 78, 110, 131, 249, 162};
.global .align 16 .b8 __cudart_sin_cos_coeffs[128] = {70, 210, 176, 44, 241, 229, 90, 190, 146, 227, 172, 105, 227, 29, 199, 62, 161, 98, 219, 25, 160, 1, 42, 191, 24, 8, 17, 17, 17, 17, 129, 63, 84, 85, 85, 85, 85, 85, 197, 191, 0, 0, 0, 0, 0, 0, 0, 0, 0, 0, 0, 0, 0, 0, 0, 0, 100, 129, 253, 32, 131, 255, 168, 189, 40, 133, 239, 193, 167, 238, 33, 62, 217, 230, 6, 142, 79, 126, 146, 190, 233, 188, 221, 25, 160, 1, 250, 62, 71, 93, 193, 22, 108, 193, 86, 191, 81, 85, 85, 85, 85, 85, 165, 63, 0, 0, 0, 0, 0, 0, 224, 191, 0, 0, 0, 0, 0, 0, 240, 63};

.visible .entry _Z11oddMultCalcP9complex_ti(
	.param .u64 .ptr .align 1 _Z11oddMultCalcP9complex_ti_param_0,
	.param .u32 _Z11oddMultCalcP9complex_ti_param_1
)
{
	.reg .pred 	%p<10>;
	.reg .b32 	%r<31>;
	.reg .b64 	%rd<13>;
	.reg .b64 	%fd<75>;

	ld.param.u64 	%rd1, [_Z11oddMultCalcP9complex_ti_param_0];
	ld.param.u32 	%r10, [_Z11oddMultCalcP9complex_ti_param_1];
	mov.u32 	%r11, %tid.x;
	mov.u32 	%r12, %ntid.x;
	mov.u32 	%r13, %ctaid.x;
	mad.lo.s32 	%r1, %r12, %r13, %r11;
	shr.u32 	%r14, %r10, 31;
	add.s32 	%r15, %r10, %r14;
	shr.s32 	%r16, %r15, 1;
	setp.ge.s32 	%p1, %r1, %r16;
	@%p1 bra 	$L__BB0_11;
	div.s32 	%r17, %r1, %r10;
	cvt.rn.f64.s32 	%fd13, %r17;
	mul.f64 	%fd1, %fd13, 0dC01921FB54442D18;
	abs.f64 	%fd2, %fd1;
	setp.neu.f64 	%p2, %fd2, 0d7FF0000000000000;
	@%p2 bra 	$L__BB0_3;
	mov.f64 	%fd19, 0d0000000000000000;
	mul.rn.f64 	%fd73, %fd1, %fd19;
	mov.b32 	%r29, 1;
	bra.uni 	$L__BB0_6;
$L__BB0_3:
	mul.f64 	%fd14, %fd1, 0d3FE45F306DC9C883;
	cvt.rni.s32.f64 	%r28, %fd14;
	cvt.rn.f64.s32 	%fd15, %r28;
	fma.rn.f64 	%fd16, %fd15, 0dBFF921FB54442D18, %fd1;
	fma.rn.f64 	%fd17, %fd15, 0dBC91A62633145C00, %fd16;
	fma.rn.f64 	%fd73, %fd15, 0dB97B839A252049C0, %fd17;
	setp.ltu.f64 	%p3, %fd2, 0d41E0000000000000;
	@%p3 bra 	$L__BB0_5;
	{ // callseq 0, 0
	.param .b64 param0;
	st.param.f64 	[param0], %fd1;
	.param .align 16 .b8 retval0[16];
	call.uni (retval0), 
	__internal_trig_reduction_slowpathd, 
	(
	param0
	);
	ld.param.f64 	%fd73, [retval0];
	ld.param.b32 	%r28, [retval0+8];
	} // callseq 0
$L__BB0_5:
	add.s32 	%r29, %r28, 1;
$L__BB0_6:
	setp.neu.f64 	%p4, %fd2, 0d7FF0000000000000;
	shl.b32 	%r20, %r29, 6;
	cvt.u64.u32 	%rd2, %r20;
	and.b64  	%rd3, %rd2, 64;
	mov.u64 	%rd4, __cudart_sin_cos_coeffs;
	add.s64 	%rd5, %rd4, %rd3;
	mul.rn.f64 	%fd20, %fd73, %fd73;
	and.b32  	%r21, %r29, 1;
	setp.eq.b32 	%p5, %r21, 1;
	selp.f64 	%fd21, 0dBDA8FF8320FD8164, 0d3DE5DB65F9785EBA, %p5;
	ld.global.nc.v2.f64 	{%fd22, %fd23}, [%rd5];
	fma.rn.f64 	%fd24, %fd21, %fd20, %fd22;
	fma.rn.f64 	%fd25, %fd24, %fd20, %fd23;
	ld.global.nc.v2.f64 	{%fd26, %fd27}, [%rd5+16];
	fma.rn.f64 	%fd28, %fd25, %fd20, %fd26;
	fma.rn.f64 	%fd29, %fd28, %fd20, %fd27;
	ld.global.nc.v2.f64 	{%fd30, %fd31}, [%rd5+32];
	fma.rn.f64 	%fd32, %fd29, %fd20, %fd30;
	fma.rn.f64 	%fd33, %fd32, %fd20, %fd31;
	fma.rn.f64 	%fd34, %fd33, %fd73, %fd73;
	fma.rn.f64 	%fd35, %fd33, %fd20, 0d3FF0000000000000;
	selp.f64 	%fd36, %fd35, %fd34, %p5;
	and.b32  	%r22, %r29, 2;
	setp.eq.s32 	%p6, %r22, 0;
	mov.f64 	%fd37, 0d0000000000000000;
	sub.f64 	%fd38, %fd37, %fd36;
	selp.f64 	%fd8, %fd36, %fd38, %p6;
	@%p4 bra 	$L__BB0_8;
	mov.f64 	%fd44, 0d0000000000000000;
	mul.rn.f64 	%fd74, %fd1, %fd44;
	mov.b32 	%r30, 0;
	bra.uni 	$L__BB0_10;
$L__BB0_8:
	mul.f64 	%fd39, %fd1, 0d3FE45F306DC9C883;
	cvt.rni.s32.f64 	%r30, %fd39;
	cvt.rn.f64.s32 	%fd40, %r30;
	fma.rn.f64 	%fd41, %fd40, 0dBFF921FB54442D18, %fd1;
	fma.rn.f64 	%fd42, %fd40, 0dBC91A62633145C00, %fd41;
	fma.rn.f64 	%fd74, %fd40, 0dB97B839A252049C0, %fd42;
	setp.ltu.f64 	%p7, %fd2, 0d41E0000000000000;
	@%p7 bra 	$L__BB0_10;
	{ // callseq 1, 0
	.param .b64 param0;
	st.param.f64 	[param0], %fd1;
	.param .align 16 .b8 retval0[16];
	call.uni (retval0), 
	__internal_trig_reduction_slowpathd, 
	(
	param0
	);
	ld.param.f64 	%fd74, [retval0];
	ld.param.b32 	%r30, [retval0+8];
	} // callseq 1
$L__BB0_10:
	shl.b32 	%r25, %r30, 6;
	cvt.u64.u32 	%rd6, %r25;
	and.b64  	%rd7, %rd6, 64;
	add.s64 	%rd9, %rd4, %rd7;
	mul.rn.f64 	%fd45, %fd74, %fd74;
	and.b32  	%r26, %r30, 1;
	setp.eq.b32 	%p8, %r26, 1;
	selp.f64 	%fd46, 0dBDA8FF8320FD8164, 0d3DE5DB65F9785EBA, %p8;
	ld.global.nc.v2.f64 	{%fd47, %fd48}, [%rd9];
	fma.rn.f64 	%fd49, %fd46, %fd45, %fd47;
	fma.rn.f64 	%fd50, %fd49, %fd45, %fd48;
	ld.global.nc.v2.f64 	{%fd51, %fd52}, [%rd9+16];
	fma.rn.f64 	%fd53, %fd50, %fd45, %fd51;
	fma.rn.f64 	%fd54, %fd53, %fd45, %fd52;
	ld.global.nc.v2.f64 	{%fd55, %fd56}, [%rd9+32];
	fma.rn.f64 	%fd57, %fd54, %fd45, %fd55;
	fma.rn.f64 	%fd58, %fd57, %fd45, %fd56;
	fma.rn.f64 	%fd59, %fd58, %fd74, %fd74;
	fma.rn.f64 	%fd60, %fd58, %fd45, 0d3FF0000000000000;
	selp.f64 	%fd61, %fd60, %fd59, %p8;
	and.b32  	%r27, %r30, 2;
	setp.eq.s32 	%p9, %r27, 0;
	mov.f64 	%fd62, 0d0000000000000000;
	sub.f64 	%fd63, %fd62, %fd61;
	selp.f64 	%fd64, %fd61, %fd63, %p9;
	cvta.to.global.u64 	%rd10, %rd1;
	mul.wide.s32 	%rd11, %r1, 16;
	add.s64 	%rd12, %rd10, %rd11;
	ld.global.f64 	%fd65, [%rd12];
	mul.f64 	%fd66, %fd8, %fd65;
	ld.global.f64 	%fd67, [%rd12+8];
	mul.f64 	%fd68, %fd67, %fd64;
	sub.f64 	%fd69, %fd66, %fd68;
	mul.f64 	%fd70, %fd65, %fd64;
	fma.rn.f64 	%fd71, %fd8, %fd67, %fd70;
	st.global.f64 	[%rd12], %fd69;
	st.global.f64 	[%rd12+8], %fd71;
$L__BB0_11:
	ret;

}
	// .globl	_Z10addOddEvenP9complex_tS0_S0_i
.visible .entry _Z10addOddEvenP9complex_tS0_S0_i(
	.param .u64 .ptr .align 1 _Z10addOddEvenP9complex_tS0_S0_i_param_0,
	.param .u64 .ptr .align 1 _Z10addOddEvenP9complex_tS0_S0_i_param_1,
	.param .u64 .ptr .align 1 _Z10addOddEvenP9complex_tS0_S0_i_param_2,
	.param .u32 _Z10addOddEvenP9complex_tS0_S0_i_param_3
)
{
	.reg .pred 	%p<2>;
	.reg .b32 	%r<9>;
	.reg .b64 	%rd<13>;
	.reg .b64 	%fd<13>;

	ld.param.u64 	%rd1, [_Z10addOddEvenP9complex_tS0_S0_i_param_0];
	ld.param.u64 	%rd2, [_Z10addOddEvenP9complex_tS0_S0_i_param_1];
	ld.param.u64 	%rd3, [_Z10addOddEvenP9complex_tS0_S0_i_param_2];
	ld.param.u32 	%r3, [_Z10addOddEvenP9complex_tS0_S0_i_param_3];
	mov.u32 	%r4, %tid.x;
	mov.u32 	%r5, %ntid.x;
	mov.u32 	%r6, %ctaid.x;
	mad.lo.s32 	%r1, %r5, %r6, %r4;
	shr.u32 	%r7, %r3, 31;
	add.s32 	%r8, %r3, %r7;
	shr.s32 	%r2, %r8, 1;
	setp.ge.s32 	%p1, %r1, %r2;
	@%p1 bra 	$L__BB1_2;
	cvta.to.global.u64 	%rd4, %rd2;
	cvta.to.global.u64 	%rd5, %rd1;
	cvta.to.global.u64 	%rd6, %rd3;
	mul.wide.s32 	%rd7, %r1, 16;
	add.s64 	%rd8, %rd4, %rd7;
	ld.global.f64 	%fd1, [%rd8];
	add.s64 	%rd9, %rd5, %rd7;
	ld.global.f64 	%fd2, [%rd9];
	add.f64 	%fd3, %fd1, %fd2;
	add.s64 	%rd10, %rd6, %rd7;
	st.global.f64 	[%rd10], %fd3;
	ld.global.f64 	%fd4, [%rd8+8];
	ld.global.f64 	%fd5, [%rd9+8];
	add.f64 	%fd6, %fd4, %fd5;
	st.global.f64 	[%rd10+8], %fd6;
	ld.global.f64 	%fd7, [%rd8];
	ld.global.f64 	%fd8, [%rd9];
	sub.f64 	%fd9, %fd7, %fd8;
	mul.wide.s32 	%rd11, %r2, 16;
	add.s64 	%rd12, %rd10, %rd11;
	st.global.f64 	[%rd12], %fd9;
	ld.global.f64 	%fd10, [%rd8+8];
	ld.global.f64 	%fd11, [%rd9+8];
	sub.f64 	%fd12, %fd10, %fd11;
	st.global.f64 	[%rd12+8], %fd12;
$L__BB1_2:
	ret;

}
.func  (.param .align 16 .b8 func_retval0[16]) __internal_trig_reduction_slowpathd(
	.param .b64 __internal_trig_reduction_slowpathd_param_0
)
{
	.local .align 8 .b8 	__local_depot2[40];
	.reg .b64 	%SP;
	.reg .b64 	%SPL;
	.reg .pred 	%p<10>;
	.reg .b32 	%r<47>;
	.reg .b64 	%rd<74>;
	.reg .b64 	%fd<5>;

	mov.u64 	%SPL, __local_depot2;
	ld.param.f64 	%fd4, [__internal_trig_reduction_slowpathd_param_0];
	add.u64 	%rd1, %SPL, 0;
	{
	.reg .b32 %temp; 
	mov.b64 	{%temp, %r1}, %fd4;
	}
	shr.u32 	%r2, %r1, 20;
	and.b32  	%r3, %r2, 2047;
	setp.eq.s32 	%p1, %r3, 2047;
	mov.b32 	%r46, 0;
	@%p1 bra 	$L__BB2_9;
	add.s32 	%r20, %r3, -1024;
	mov.b64 	%rd20, %fd4;
	shl.b64 	%rd2, %rd20, 11;
	shr.u32 	%r4, %r20, 6;
	sub.s32 	%r45, 15, %r4;
	sub.s32 	%r21, 19, %r4;
	setp.lt.u32 	%p2, %r20, 128;
	selp.b32 	%r6, 18, %r21, %p2;
	setp.ge.s32 	%p3, %r45, %r6;
	mov.b64 	%rd70, 0;
	@%p3 bra 	$L__BB2_4;
	add.s32 	%r23, %r6, %r4;
	neg.s32 	%r43, %r23;
	or.b64  	%rd3, %rd2, -9223372036854775808;
	mov.b64 	%rd70, 0;
	mov.b32 	%r42, 0;
	mov.u64 	%rd25, __cudart_i2opi_d;
	mov.u32 	%r44, %r45;
$L__BB2_3:
	.pragma "nounroll";
	mul.wide.s32 	%rd22, %r42, 8;
	add.s64 	%rd23, %rd1, %rd22;
	mul.wide.s32 	%rd24, %r44, 8;
	add.s64 	%rd26, %rd25, %rd24;
	ld.global.nc.u64 	%rd27, [%rd26];
	{
	.reg .u32 %r0, %r1, %r2, %r3, %alo, %ahi, %blo, %bhi, %clo, %chi;
	mov.b64 	{%alo,%ahi}, %rd27;
	mov.b64 	{%blo,%bhi}, %rd3;
	mov.b64 	{%clo,%chi}, %rd70;
	mad.lo.cc.u32 	%r0, %alo, %blo, %clo;
	madc.hi.cc.u32 	%r1, %alo, %blo, %chi;
	madc.hi.u32 	%r2, %alo, %bhi, 0;
	mad.lo.cc.u32 	%r1, %alo, %bhi, %r1;
	madc.hi.cc.u32 	%r2, %ahi, %blo, %r2;
	madc.hi.u32 	%r3, %ahi, %bhi, 0;
	mad.lo.cc.u32 	%r1, %ahi, %blo, %r1;
	madc.lo.cc.u32 	%r2, %ahi, %bhi, %r2;
	addc.u32 	%r3, %r3, 0;
	mov.b64 	%rd28, {%r0,%r1};
	mov.b64 	%rd70, {%r2,%r3};
	}
	st.local.u64 	[%rd23], %rd28;
	add.s32 	%r44, %r44, 1;
	add.s32 	%r43, %r43, 1;
	add.s32 	%r42, %r42, 1;
	setp.ne.s32 	%p4, %r43, -15;
	mov.u32 	%r45, %r6;
	@%p4 bra 	$L__BB2_3;
$L__BB2_4:
	cvt.s64.s32 	%rd29, %r45;
	cvt.u64.u32 	%rd30, %r4;
	add.s64 	%rd31, %rd30, %rd29;
	shl.b64 	%rd32, %rd31, 3;
	add.s64 	%rd33, %rd1, %rd32;
	st.local.u64 	[%rd33+-120], %rd70;
	and.b32  	%r15, %r2, 63;
	ld.local.u64 	%rd72, [%rd1+16];
	ld.local.u64 	%rd71, [%rd1+24];
	setp.eq.s32 	%p5, %r15, 0;
	@%p5 bra 	$L__BB2_6;
	shl.b64 	%rd34, %rd71, %r15;
	shr.u64 	%rd35, %rd72, 1;
	xor.b32  	%r24, %r15, 63;
	shr.u64 	%rd36, %rd35, %r24;
	or.b64  	%rd71, %rd34, %rd36;
	ld.local.u64 	%rd37, [%rd1+8];
	shl.b64 	%rd38, %rd72, %r15;
	shr.u64 	%rd39, %rd37, 1;
	shr.u64 	%rd40, %rd39, %r24;
	or.b64  	%rd72, %rd38, %rd40;
$L__BB2_6:
	and.b32  	%r25, %r1, -2147483648;
	shr.u64 	%rd41, %rd71, 62;
	cvt.u32.u64 	%r26, %rd41;
	mov.b64 	{%r27, %r28}, %rd71;
	mov.b64 	{%r29, %r30}, %rd72;
	shf.l.wrap.b32 	%r31, %r30, %r27, 2;
	shf.l.wrap.b32 	%r32, %r27, %r28, 2;
	mov.b64 	%rd42, {%r31, %r32};
	shl.b64 	%rd43, %rd72, 2;
	shr.u64 	%rd44, %rd42, 63;
	cvt.u32.u64 	%r33, %rd44;
	add.s32 	%r34, %r33, %r26;
	setp.eq.s32 	%p6, %r25, 0;
	neg.s32 	%r35, %r34;
	selp.b32 	%r46, %r34, %r35, %p6;
	setp.gt.s64 	%p7, %rd42, -1;
	mov.b64 	%rd45, 0;
	{
	.reg .u32 %r0, %r1, %r2, %r3, %a0, %a1, %a2, %a3, %b0, %b1, %b2, %b3;
	mov.b64 	{%a0,%a1}, %rd45;
	mov.b64 	{%a2,%a3}, %rd45;
	mov.b64 	{%b0,%b1}, %rd43;
	mov.b64 	{%b2,%b3}, %rd42;
	sub.cc.u32 	%r0, %a0, %b0;
	subc.cc.u32 	%r1, %a1, %b1;
	subc.cc.u32 	%r2, %a2, %b2;
	subc.u32 	%r3, %a3, %b3;
	mov.b64 	%rd46, {%r0,%r1};
	mov.b64 	%rd47, {%r2,%r3};
	}
	xor.b32  	%r36, %r25, -2147483648;
	selp.b64 	%rd73, %rd42, %rd47, %p7;
	selp.b64 	%rd14, %rd43, %rd46, %p7;
	selp.b32 	%r17, %r25, %r36, %p7;
	clz.b64 	%r37, %rd73;
	cvt.u64.u32 	%rd15, %r37;
	setp.eq.s32 	%p8, %r37, 0;
	@%p8 bra 	$L__BB2_8;
	cvt.u32.u64 	%r38, %rd15;
	and.b32  	%r39, %r38, 63;
	shl.b64 	%rd48, %rd73, %r39;
	shr.u64 	%rd49, %rd14, 1;
	not.b32 	%r40, %r38;
	and.b32  	%r41, %r40, 63;
	shr.u64 	%rd50, %rd49, %r41;
	or.b64  	%rd73, %rd48, %rd50;
$L__BB2_8:
	mov.b64 	%rd51, -3958705157555305931;
	{
	.reg .u32 %r0, %r1, %r2, %r3, %alo, %ahi, %blo, %bhi;
	mov.b64 	{%alo,%ahi}, %rd73;
	mov.b64 	{%blo,%bhi}, %rd51;
	mul.lo.u32 	%r0, %alo, %blo;
	mul.hi.u32 	%r1, %alo, %blo;
	mad.lo.cc.u32 	%r1, %alo, %bhi, %r1;
	madc.hi.u32 	%r2, %alo, %bhi, 0;
	mad.lo.cc.u32 	%r1, %ahi, %blo, %r1;
	madc.hi.cc.u32 	%r2, %ahi, %blo, %r2;
	madc.hi.u32 	%r3, %ahi, %bhi, 0;
	mad.lo.cc.u32 	%r2, %ahi, %bhi, %r2;
	addc.u32 	%r3, %r3, 0;
	mov.b64 	%rd52, {%r0,%r1};
	mov.b64 	%rd53, {%r2,%r3};
	}
	setp.gt.s64 	%p9, %rd53, 0;
	{
	.reg .u32 %r0, %r1, %r2, %r3, %a0, %a1, %a2, %a3, %b0, %b1, %b2, %b3;
	mov.b64 	{%a0,%a1}, %rd52;
	mov.b64 	{%a2,%a3}, %rd53;
	mov.b64 	{%b0,%b1}, %rd52;
	mov.b64 	{%b2,%b3}, %rd53;
	add.cc.u32 	%r0, %a0, %b0;
	addc.cc.u32 	%r1, %a1, %b1;
	addc.cc.u32 	%r2, %a2, %b2;
	addc.u32 	%r3, %a3, %b3;
	mov.b64 	%rd54, {%r0,%r1};
	mov.b64 	%rd55, {%r2,%r3};
	}
	selp.b64 	%rd56, %rd55, %rd53, %p9;
	selp.s64 	%rd57, -1, 0, %p9;
	sub.s64 	%rd58, %rd57, %rd15;
	cvt.u64.u32 	%rd59, %r17;
	shl.b64 	%rd60, %rd59, 32;
	add.s64 	%rd61, %rd56, 1;
	shr.u64 	%rd62, %rd61, 10;
	add.s64 	%rd63, %rd62, 1;
	shr.u64 	%rd64, %rd63, 1;
	shl.b64 	%rd65, %rd58, 52;
	add.s64 	%rd66, %rd65, %rd64;
	add.s64 	%rd67, %rd66, 4602678819172646912;
	or.b64  	%rd68, %rd67, %rd60;
	mov.b64 	%fd4, %rd68;
$L__BB2_9:
	st.param.f64 	[func_retval0], %fd4;
	st.param.b32 	[func_retval0+8], %r46;
	ret;

}


// ===== COMPILED SASS (sm_100) =====

	.target	sm_100

	.elftype	@"ET_EXEC"


//--------------------- .note.nv.tkinfo           --------------------------
	.section	.note.nv.tkinfo,"",@"SHT_NOTE"
	.sectionflags	@"SHF_NOTE_NV_TKINFO"
	.tkinfo
        /*0018*/ 	.word	0x00000002
        /*0030*/ 	.string	""
        /*0030*/ 	.string	"ptxas"
        /*0030*/ 	.string	"Cuda compilation tools, release 13.0, V13.0.88"
        /*0030*/ 	.string	"Build cuda_13.0.r13.0/compiler.36424714_0"
        /*0030*/ 	.string	"-arch sm_100 -m 64 "



//--------------------- .note.nv.cuinfo           --------------------------
	.section	.note.nv.cuinfo,"",@"SHT_NOTE"
	.sectionflags	@"SHF_NOTE_NV_CUINFO"
        /*0018*/ 	.short	0x0002
        /*001a*/ 	.short	0x0064
        /*001c*/ 	.short	0x0082
	.zero		2


//--------------------- .nv.info                  --------------------------
	.section	.nv.info,"",@"SHT_CUDA_INFO"
	.align	4


	//----- nvinfo : EIATTR_REGCOUNT
	.align		4
        /*0000*/ 	.byte	0x04, 0x2f
        /*0002*/ 	.short	(.L_3 - .L_2)
	.align		4
.L_2:
        /*0004*/ 	.word	index@(_Z11oddMultCalcP9complex_ti)
        /*0008*/ 	.word	0x0000001e


	//----- nvinfo : EIATTR_FRAME_SIZE
	.align		4
.L_3:
        /*000c*/ 	.byte	0x04, 0x11
        /*000e*/ 	.short	(.L_5 - .L_4)
	.align		4
.L_4:
        /*0010*/ 	.word	index@($_Z11oddMultCalcP9complex_ti$__internal_trig_reduction_slowpathd)
        /*0014*/ 	.word	0x00000028


	//----- nvinfo : EIATTR_FRAME_SIZE
	.align		4
.L_5:
        /*0018*/ 	.byte	0x04, 0x11
        /*001a*/ 	.short	(.L_7 - .L_6)
	.align		4
.L_6:
        /*001c*/ 	.word	index@(_Z11oddMultCalcP9complex_ti)
        /*0020*/ 	.word	0x00000028


	//----- nvinfo : EIATTR_REGCOUNT
	.align		4
.L_7:
        /*0024*/ 	.byte	0x04, 0x2f
        /*0026*/ 	.short	(.L_9 - .L_8)
	.align		4
.L_8:
        /*0028*/ 	.word	index@(_Z10addOddEvenP9complex_tS0_S0_i)
        /*002c*/ 	.word	0x00000014


	//----- nvinfo : EIATTR_FRAME_SIZE
	.align		4
.L_9:
        /*0030*/ 	.byte	0x04, 0x11
        /*0032*/ 	.short	(.L_11 - .L_10)
	.align		4
.L_10:
        /*0034*/ 	.word	index@(_Z10addOddEvenP9complex_tS0_S0_i)
        /*0038*/ 	.word	0x00000000


	//----- nvinfo : EIATTR_MIN_STACK_SIZE
	.align		4
.L_11:
        /*003c*/ 	.byte	0x04, 0x12
        /*003e*/ 	.short	(.L_13 - .L_12)
	.align		4
.L_12:
        /*0040*/ 	.word	index@(_Z10addOddEvenP9complex_tS0_S0_i)
        /*0044*/ 	.word	0x00000000


	//----- nvinfo : EIATTR_MIN_STACK_SIZE
	.align		4
.L_13:
        /*0048*/ 	.byte	0x04, 0x12
        /*004a*/ 	.short	(.L_15 - .L_14)
	.align		4
.L_14:
        /*004c*/ 	.word	index@(_Z11oddMultCalcP9complex_ti)
        /*0050*/ 	.word	0x00000028
.L_15:


//--------------------- .nv.compat                --------------------------
	.section	.nv.compat,"",@"SHT_CUDA_COMPAT_INFO"
	.align	4
        /*0000*/ 	.byte	0x02, 0x09, 0x00, 0x00, 0x02, 0x02, 0x01, 0x00, 0x02, 0x05, 0x05, 0x00, 0x03, 0x07, 0x01, 0x01
        /*0010*/ 	.byte	0x02, 0x03, 0x00, 0x00, 0x02, 0x06, 0x01, 0x00, 0x04, 0x0b, 0x08, 0x00, 0x01, 0x00, 0x00, 0x00
        /*0020*/ 	.byte	0x00, 0x00, 0x00, 0x00


//--------------------- .nv.info._Z10addOddEvenP9complex_tS0_S0_i --------------------------
	.section	.nv.info._Z10addOddEvenP9complex_tS0_S0_i,"",@"SHT_CUDA_INFO"
	.sectionflags	@""
	.align	4


	//----- nvinfo : EIATTR_CUDA_API_VERSION
	.align		4
        /*0000*/ 	.byte	0x04, 0x37
        /*0002*/ 	.short	(.L_17 - .L_16)
.L_16:
        /*0004*/ 	.word	0x00000082


	//----- nvinfo : EIATTR_KPARAM_INFO
	.align		4
.L_17:
        /*0008*/ 	.byte	0x04, 0x17
        /*000a*/ 	.short	(.L_19 - .L_18)
.L_18:
        /*000c*/ 	.word	0x00000000
        /*0010*/ 	.short	0x0003
        /*0012*/ 	.short	0x0018
        /*0014*/ 	.byte	0x00, 0xf0, 0x11, 0x00


	//----- nvinfo : EIATTR_KPARAM_INFO
	.align		4
.L_19:
        /*0018*/ 	.byte	0x04, 0x17
        /*001a*/ 	.short	(.L_21 - .L_20)
.L_20:
        /*001c*/ 	.word	0x00000000
        /*0020*/ 	.short	0x0002
        /*0022*/ 	.short	0x0010
        /*0024*/ 	.byte	0x00, 0xf5, 0x21, 0x00


	//----- nvinfo : EIATTR_KPARAM_INFO
	.align		4
.L_21:
        /*0028*/ 	.byte	0x04, 0x17
        /*002a*/ 	.short	(.L_23 - .L_22)
.L_22:
        /*002c*/ 	.word	0x00000000
        /*0030*/ 	.short	0x0001
        /*0032*/ 	.short	0x0008
        /*0034*/ 	.byte	0x00, 0xf5, 0x21, 0x00


	//----- nvinfo : EIATTR_KPARAM_INFO
	.align		4
.L_23:
        /*0038*/ 	.byte	0x04, 0x17
        /*003a*/ 	.short	(.L_25 - .L_24)
.L_24:
        /*003c*/ 	.word	0x00000000
        /*0040*/ 	.short	0x0000
        /*0042*/ 	.short	0x0000
        /*0044*/ 	.byte	0x00, 0xf5, 0x21, 0x00


	//----- nvinfo : EIATTR_SPARSE_MMA_MASK
	.align		4
.L_25:
        /*0048*/ 	.byte	0x03, 0x50
        /*004a*/ 	.short	0x0000


	//----- nvinfo : EIATTR_MAXREG_COUNT
	.align		4
        /*004c*/ 	.byte	0x03, 0x1b
        /*004e*/ 	.short	0x00ff


	//----- nvinfo : EIATTR_MERCURY_ISA_VERSION
	.align		4
        /*0050*/ 	.byte	0x03, 0x5f
        /*0052*/ 	.short	0x0101


	//----- nvinfo : EIATTR_VRC_CTA_INIT_COUNT
	.align		4
        /*0054*/ 	.byte	0x02, 0x4a
	.zero		1
	.zero		1


	//----- nvinfo : EIATTR_EXIT_INSTR_OFFSETS
	.align		4
        /*0058*/ 	.byte	0x04, 0x1c
        /*005a*/ 	.short	(.L_27 - .L_26)


	//   ....[0]....
.L_26:
        /*005c*/ 	.word	0x00000090


	//   ....[1]....
        /*0060*/ 	.word	0x00000220


	//----- nvinfo : EIATTR_CBANK_PARAM_SIZE
	.align		4
.L_27:
        /*0064*/ 	.byte	0x03, 0x19
        /*0066*/ 	.short	0x001c


	//----- nvinfo : EIATTR_PARAM_CBANK
	.align		4
        /*0068*/ 	.byte	0x04, 0x0a
        /*006a*/ 	.short	(.L_29 - .L_28)
	.align		4
.L_28:
        /*006c*/ 	.word	index@(.nv.constant0._Z10addOddEvenP9complex_tS0_S0_i)
        /*0070*/ 	.short	0x0380
        /*0072*/ 	.short	0x001c


	//----- nvinfo : EIATTR_SW_WAR
	.align		4
.L_29:
        /*0074*/ 	.byte	0x04, 0x36
        /*0076*/ 	.short	(.L_31 - .L_30)
.L_30:
        /*0078*/ 	.word	0x00000008
.L_31:


//--------------------- .nv.info._Z11oddMultCalcP9complex_ti --------------------------
	.section	.nv.info._Z11oddMultCalcP9complex_ti,"",@"SHT_CUDA_INFO"
	.sectionflags	@""
	.align	4


	//----- nvinfo : EIATTR_CUDA_API_VERSION
	.align		4
        /*0000*/ 	.byte	0x04, 0x37
        /*0002*/ 	.short	(.L_33 - .L_32)
.L_32:
        /*0004*/ 	.word	0x00000082


	//----- nvinfo : EIATTR_KPARAM_INFO
	.align		4
.L_33:
        /*0008*/ 	.byte	0x04, 0x17
        /*000a*/ 	.short	(.L_35 - .L_34)
.L_34:
        /*000c*/ 	.word	0x00000000
        /*0010*/ 	.short	0x0001
        /*0012*/ 	.short	0x0008
        /*0014*/ 	.byte	0x00, 0xf0, 0x11, 0x00


	//----- nvinfo : EIATTR_KPARAM_INFO
	.align		4
.L_35:
        /*0018*/ 	.byte	0x04, 0x17
        /*001a*/ 	.short	(.L_37 - .L_36)
.L_36:
        /*001c*/ 	.word	0x00000000
        /*0020*/ 	.short	0x0000
        /*0022*/ 	.short	0x0000
        /*0024*/ 	.byte	0x00, 0xf5, 0x21, 0x00


	//----- nvinfo : EIATTR_SPARSE_MMA_MASK
	.align		4
.L_37:
        /*0028*/ 	.byte	0x03, 0x50
        /*002a*/ 	.short	0x0000


	//----- nvinfo : EIATTR_MAXREG_COUNT
	.align		4
        /*002c*/ 	.byte	0x03, 0x1b
        /*002e*/ 	.short	0x00ff


	//----- nvinfo : EIATTR_MERCURY_ISA_VERSION
	.align		4
        /*0030*/ 	.byte	0x03, 0x5f
        /*0032*/ 	.short	0x0101


	//----- nvinfo : EIATTR_VRC_CTA_INIT_COUNT
	.align		4
        /*0034*/ 	.byte	0x02, 0x4a
	.zero		1
	.zero		1


	//----- nvinfo : EIATTR_EXIT_INSTR_OFFSETS
	.align		4
        /*0038*/ 	.byte	0x04, 0x1c
        /*003a*/ 	.short	(.L_39 - .L_38)


	//   ....[0]....
.L_38:
        /*003c*/ 	.word	0x000000a0


	//   ....[1]....
        /*0040*/ 	.word	0x00000a40


	//----- nvinfo : EIATTR_CRS_STACK_SIZE
	.align		4
.L_39:
        /*0044*/ 	.byte	0x04, 0x1e
        /*0046*/ 	.short	(.L_41 - .L_40)
.L_40:
        /*0048*/ 	.word	0x00000000


	//----- nvinfo : EIATTR_CBANK_PARAM_SIZE
	.align		4
.L_41:
        /*004c*/ 	.byte	0x03, 0x19
        /*004e*/ 	.short	0x000c


	//----- nvinfo : EIATTR_PARAM_CBANK
	.align		4
        /*0050*/ 	.byte	0x04, 0x0a
        /*0052*/ 	.short	(.L_43 - .L_42)
	.align		4
.L_42:
        /*0054*/ 	.word	index@(.nv.constant0._Z11oddMultCalcP9complex_ti)
        /*0058*/ 	.short	0x0380
        /*005a*/ 	.short	0x000c


	//----- nvinfo : EIATTR_SW_WAR
	.align		4
.L_43:
        /*005c*/ 	.byte	0x04, 0x36
        /*005e*/ 	.short	(.L_45 - .L_44)
.L_44:
        /*0060*/ 	.word	0x00000008
.L_45:


//--------------------- .nv.callgraph             --------------------------
	.section	.nv.callgraph,"",@"SHT_CUDA_CALLGRAPH"
	.align	4
	.sectionentsize	8
	.align		4
        /*0000*/ 	.word	0x00000000
	.align		4
        /*0004*/ 	.word	0xffffffff
	.align		4
        /*0008*/ 	.word	0x00000000
	.align		4
        /*000c*/ 	.word	0xfffffffe
	.align		4
        /*0010*/ 	.word	0x00000000
	.align		4
        /*0014*/ 	.word	0xfffffffd
	.align		4
        /*0018*/ 	.word	0x00000000
	.align		4
        /*001c*/ 	.word	0xfffffffc


//--------------------- .nv.constant4             --------------------------
	.section	.nv.constant4,"a",@progbits
	.align	8
	.align		8
.nv.constant4:
        /*0000*/ 	.dword	__cudart_i2opi_d
	.align		8
        /*0008*/ 	.dword	__cudart_sin_cos_coeffs


//--------------------- .text._Z10addOddEvenP9complex_tS0_S0_i --------------------------
	.section	.text._Z10addOddEvenP9complex_tS0_S0_i,"ax",@progbits
	.align	128
        .global         _Z10addOddEvenP9complex_tS0_S0_i
        .type           _Z10addOddEvenP9complex_tS0_S0_i,@function
        .size           _Z10addOddEvenP9complex_tS0_S0_i,(.L_x_16 - _Z10addOddEvenP9complex_tS0_S0_i)
        .other          _Z10addOddEvenP9complex_tS0_S0_i,@"STO_CUDA_ENTRY STV_DEFAULT"
_Z10addOddEvenP9complex_tS0_S0_i:
.text._Z10addOddEvenP9complex_tS0_S0_i:
[----:B------:R-:W-:Y:S01]  /*0000*/  LDC R1, c[0x0][0x37c] ;  /* 0x0000df00ff017b82 */ /* 0x000fe20000000800 */
[----:B------:R-:W0:Y:S07]  /*0010*/  S2R R13, SR_TID.X ;  /* 0x00000000000d7919 */ /* 0x000e2e0000002100 */
[----:B------:R-:W1:Y:S01]  /*0020*/  LDC R0, c[0x0][0x398] ;  /* 0x0000e600ff007b82 */ /* 0x000e620000000800 */
[----:B------:R-:W0:Y:S01]  /*0030*/  LDCU UR4, c[0x0][0x360] ;  /* 0x00006c00ff0477ac */ /* 0x000e220008000800 */
[----:B------:R-:W0:Y:S01]  /*0040*/  S2R R2, SR_CTAID.X ;  /* 0x0000000000027919 */ /* 0x000e220000002500 */
[----:B-1----:R-:W-:-:S04]  /*0050*/  LEA.HI R0, R0, R0, RZ, 0x1 ;  /* 0x0000000000007211 */ /* 0x002fc800078f08ff */
[----:B------:R-:W-:Y:S01]  /*0060*/  SHF.R.S32.HI R0, RZ, 0x1, R0 ;  /* 0x00000001ff007819 */ /* 0x000fe20000011400 */
[----:B0-----:R-:W-:-:S05]  /*0070*/  IMAD R13, R2, UR4, R13 ;  /* 0x00000004020d7c24 */ /* 0x001fca000f8e020d */
[----:B------:R-:W-:-:S13]  /*0080*/  ISETP.GE.AND P0, PT, R13, R0, PT ;  /* 0x000000000d00720c */ /* 0x000fda0003f06270 */
[----:B------:R-:W-:Y:S05]  /*0090*/  @P0 EXIT ;  /* 0x000000000000094d */ /* 0x000fea0003800000 */
[----:B------:R-:W0:Y:S01]  /*00a0*/  LDC.64 R4, c[0x0][0x388] ;  /* 0x0000e200ff047b82 */ /* 0x000e220000000a00 */
[----:B------:R-:W1:Y:S07]  /*00b0*/  LDCU.64 UR4, c[0x0][0x358] ;  /* 0x00006b00ff0477ac */ /* 0x000e6e0008000a00 */
[----:B------:R-:W2:Y:S08]  /*00c0*/  LDC.64 R2, c[0x0][0x380] ;  /* 0x0000e000ff027b82 */ /* 0x000eb00000000a00 */
[----:B------:R-:W3:Y:S01]  /*00d0*/  LDC.64 R10, c[0x0][0x390] ;  /* 0x0000e400ff0a7b82 */ /* 0x000ee20000000a00 */
[----:B0-----:R-:W-:-:S05]  /*00e0*/  IMAD.WIDE R4, R13, 0x10, R4 ;  /* 0x000000100d047825 */ /* 0x001fca00078e0204 */
[----:B-1----:R-:W4:Y:S01]  /*00f0*/  LDG.E.64 R6, desc[UR4][R4.64] ;  /* 0x0000000404067981 */ /* 0x002f22000c1e1b00 */
[----:B--2---:R-:W-:-:S05]  /*0100*/  IMAD.WIDE R2, R13, 0x10, R2 ;  /* 0x000000100d027825 */ /* 0x004fca00078e0202 */
[----:B------:R-:W4:Y:S02]  /*0110*/  LDG.E.64 R8, desc[UR4][R2.64] ;  /* 0x0000000402087981 */ /* 0x000f24000c1e1b00 */
[----:B----4-:R-:W-:Y:S01]  /*0120*/  DADD R6, R6, R8 ;  /* 0x0000000006067229 */ /* 0x010fe20000000008 */
[----:B---3--:R-:W-:-:S06]  /*0130*/  IMAD.WIDE R8, R13, 0x10, R10 ;  /* 0x000000100d087825 */ /* 0x008fcc00078e020a */
[----:B------:R0:W-:Y:S04]  /*0140*/  STG.E.64 desc[UR4][R8.64], R6 ;  /* 0x0000000608007986 */ /* 0x0001e8000c101b04 */
[----:B------:R-:W2:Y:S04]  /*0150*/  LDG.E.64 R10, desc[UR4][R4.64+0x8] ;  /* 0x00000804040a7981 */ /* 0x000ea8000c1e1b00 */
[----:B------:R-:W2:Y:S02]  /*0160*/  LDG.E.64 R12, desc[UR4][R2.64+0x8] ;  /* 0x00000804020c7981 */ /* 0x000ea4000c1e1b00 */
[----:B--2---:R-:W-:-:S07]  /*0170*/  DADD R10, R10, R12 ;  /* 0x000000000a0a7229 */ /* 0x004fce000000000c */
[----:B------:R-:W-:Y:S04]  /*0180*/  STG.E.64 desc[UR4][R8.64+0x8], R10 ;  /* 0x0000080a08007986 */ /* 0x000fe8000c101b04 */
[----:B------:R-:W2:Y:S04]  /*0190*/  LDG.E.64 R12, desc[UR4][R4.64] ;  /* 0x00000004040c7981 */ /* 0x000ea8000c1e1b00 */
[----:B------:R-:W2:Y:S02]  /*01a0*/  LDG.E.64 R14, desc[UR4][R2.64] ;  /* 0x00000004020e7981 */ /* 0x000ea4000c1e1b00 */
[----:B--2---:R-:W-:Y:S01]  /*01b0*/  DADD R12, R12, -R14 ;  /* 0x000000000c0c7229 */ /* 0x004fe2000000080e */
[----:B------:R-:W-:-:S06]  /*01c0*/  IMAD.WIDE R14, R0, 0x10, R8 ;  /* 0x00000010000e7825 */ /* 0x000fcc00078e0208 */
[----:B------:R-:W-:Y:S04]  /*01d0*/  STG.E.64 desc[UR4][R14.64], R12 ;  /* 0x0000000c0e007986 */ /* 0x000fe8000c101b04 */
[----:B------:R-:W2:Y:S04]  /*01e0*/  LDG.E.64 R16, desc[UR4][R4.64+0x8] ;  /* 0x0000080404107981 */ /* 0x000ea8000c1e1b00 */
[----:B0-----:R-:W2:Y:S02]  /*01f0*/  LDG.E.64 R6, desc[UR4][R2.64+0x8] ;  /* 0x0000080402067981 */ /* 0x001ea4000c1e1b00 */
[----:B--2---:R-:W-:-:S07]  /*0200*/  DADD R6, R16, -R6 ;  /* 0x0000000010067229 */ /* 0x004fce0000000806 */
[----:B------:R-:W-:Y:S01]  /*0210*/  STG.E.64 desc[UR4][R14.64+0x8], R6 ;  /* 0x000008060e007986 */ /* 0x000fe2000c101b04 */
[----:B------:R-:W-:Y:S05]  /*0220*/  EXIT ;  /* 0x000000000000794d */ /* 0x000fea0003800000 */
.L_x_0:
[----:B------:R-:W-:-:S00]  /*0230*/  BRA `(.L_x_0) ;  /* 0xfffffffc00fc7947 */ /* 0x000fc0000383ffff */
[----:B------:R-:W-:-:S00]  /*0240*/  NOP ;  /* 0x0000000000007918 */ /* 0x000fc00000000000 */
        /* <DEDUP_REMOVED lines=11> */
.L_x_16:


//--------------------- .text._Z11oddMultCalcP9complex_ti --------------------------
	.section	.text._Z11oddMultCalcP9complex_ti,"ax",@progbits
	.align	128
        .global         _Z11oddMultCalcP9complex_ti
        .type           _Z11oddMultCalcP9complex_ti,@function
        .size           _Z11oddMultCalcP9complex_ti,(.L_x_15 - _Z11oddMultCalcP9complex_ti)
        .other          _Z11oddMultCalcP9complex_ti,@"STO_CUDA_ENTRY STV_DEFAULT"
_Z11oddMultCalcP9complex_ti:
.text._Z11oddMultCalcP9complex_ti:
[----:B------:R-:W0:Y:S01]  /*0000*/  LDC R1, c[0x0][0x37c] ;  /* 0x0000df00ff017b82 */ /* 0x000e220000000800 */
[----:B------:R-:W1:Y:S07]  /*0010*/  S2R R16, SR_TID.X ;  /* 0x0000000000107919 */ /* 0x000e6e0000002100 */
[----:B------:R-:W2:Y:S01]  /*0020*/  LDC R5, c[0x0][0x388] ;  /* 0x0000e200ff057b82 */ /* 0x000ea20000000800 */
[----:B------:R-:W1:Y:S01]  /*0030*/  LDCU UR4, c[0x0][0x360] ;  /* 0x00006c00ff0477ac */ /* 0x000e620008000800 */
[----:B0-----:R-:W-:Y:S01]  /*0040*/  VIADD R1, R1, 0xffffffd8 ;  /* 0xffffffd801017836 */ /* 0x001fe20000000000 */
[----:B------:R-:W1:Y:S01]  /*0050*/  S2R R3, SR_CTAID.X ;  /* 0x0000000000037919 */ /* 0x000e620000002500 */
[----:B--2---:R-:W-:Y:S01]  /*0060*/  LEA.HI R0, R5, R5, RZ, 0x1 ;  /* 0x0000000505007211 */ /* 0x004fe200078f08ff */
[----:B-1----:R-:W-:-:S03]  /*0070*/  IMAD R16, R3, UR4, R16 ;  /* 0x0000000403107c24 */ /* 0x002fc6000f8e0210 */
[----:B------:R-:W-:-:S04]  /*0080*/  SHF.R.S32.HI R3, RZ, 0x1, R0 ;  /* 0x00000001ff037819 */ /* 0x000fc80000011400 */
[----:B------:R-:W-:-:S13]  /*0090*/  ISETP.GE.AND P0, PT, R16, R3, PT ;  /* 0x000000031000720c */ /* 0x000fda0003f06270 */
[----:B------:R-:W-:Y:S05]  /*00a0*/  @P0 EXIT ;  /* 0x000000000000094d */ /* 0x000fea0003800000 */
[----:B------:R-:W-:Y:S01]  /*00b0*/  IABS R7, R5 ;  /* 0x0000000500077213 */ /* 0x000fe20000000000 */
[----:B------:R-:W-:Y:S01]  /*00c0*/  UMOV UR4, 0x54442d18 ;  /* 0x54442d1800047882 */ /* 0x000fe20000000000 */
[----:B------:R-:W-:Y:S01]  /*00d0*/  UMOV UR5, 0x401921fb ;  /* 0x401921fb00057882 */ /* 0x000fe20000000000 */
[----:B------:R-:W-:Y:S01]  /*00e0*/  BSSY.RECONVERGENT B0, `(.L_x_1) ;  /* 0x0000037000007945 */ /* 0x000fe20003800200 */
[----:B------:R-:W0:Y:S08]  /*00f0*/  I2F.RP R0, R7 ;  /* 0x0000000700007306 */ /* 0x000e300000209400 */
[----:B0-----:R-:W0:Y:S02]  /*0100*/  MUFU.RCP R0, R0 ;  /* 0x0000000000007308 */ /* 0x001e240000001000 */
[----:B0-----:R-:W-:-:S06]  /*0110*/  VIADD R2, R0, 0xffffffe ;  /* 0x0ffffffe00027836 */ /* 0x001fcc0000000000 */
[----:B------:R0:W1:Y:S02]  /*0120*/  F2I.FTZ.U32.TRUNC.NTZ R3, R2 ;  /* 0x0000000200037305 */ /* 0x000064000021f000 */
[----:B0-----:R-:W-:Y:S02]  /*0130*/  IMAD.MOV.U32 R2, RZ, RZ, RZ ;  /* 0x000000ffff027224 */ /* 0x001fe400078e00ff */
[----:B-1----:R-:W-:-:S04]  /*0140*/  IMAD.MOV R4, RZ, RZ, -R3 ;  /* 0x000000ffff047224 */ /* 0x002fc800078e0a03 */
[----:B------:R-:W-:Y:S01]  /*0150*/  IMAD R9, R4, R7, RZ ;  /* 0x0000000704097224 */ /* 0x000fe200078e02ff */
[----:B------:R-:W-:-:S03]  /*0160*/  IABS R4, R16 ;  /* 0x0000001000047213 */ /* 0x000fc60000000000 */
[----:B------:R-:W-:-:S06]  /*0170*/  IMAD.HI.U32 R3, R3, R9, R2 ;  /* 0x0000000903037227 */ /* 0x000fcc00078e0002 */
[----:B------:R-:W-:-:S04]  /*0180*/  IMAD.HI.U32 R3, R3, R4, RZ ;  /* 0x0000000403037227 */ /* 0x000fc800078e00ff */
[----:B------:R-:W-:-:S04]  /*0190*/  IMAD.MOV R0, RZ, RZ, -R3 ;  /* 0x000000ffff007224 */ /* 0x000fc800078e0a03 */
[----:B------:R-:W-:-:S05]  /*01a0*/  IMAD R0, R7, R0, R4 ;  /* 0x0000000007007224 */ /* 0x000fca00078e0204 */
[----:B------:R-:W-:-:S13]  /*01b0*/  ISETP.GT.U32.AND P1, PT, R7, R0, PT ;  /* 0x000000000700720c */ /* 0x000fda0003f24070 */
[----:B------:R-:W-:Y:S02]  /*01c0*/  @!P1 IMAD.IADD R0, R0, 0x1, -R7 ;  /* 0x0000000100009824 */ /* 0x000fe400078e0a07 */
[----:B------:R-:W-:Y:S01]  /*01d0*/  @!P1 VIADD R3, R3, 0x1 ;  /* 0x0000000103039836 */ /* 0x000fe20000000000 */
[----:B------:R-:W-:Y:S02]  /*01e0*/  ISETP.NE.AND P1, PT, R5, RZ, PT ;  /* 0x000000ff0500720c */ /* 0x000fe40003f25270 */
[----:B------:R-:W-:Y:S02]  /*01f0*/  ISETP.GE.U32.AND P0, PT, R0, R7, PT ;  /* 0x000000070000720c */ /* 0x000fe40003f06070 */
[----:B------:R-:W-:-:S04]  /*0200*/  LOP3.LUT R0, R16, R5, RZ, 0x3c, !PT ;  /* 0x0000000510007212 */ /* 0x000fc800078e3cff */
[----:B------:R-:W-:-:S07]  /*0210*/  ISETP.GE.AND P2, PT, R0, RZ, PT ;  /* 0x000000ff0000720c */ /* 0x000fce0003f46270 */
[----:B------:R-:W-:-:S06]  /*0220*/  @P0 VIADD R3, R3, 0x1 ;  /* 0x0000000103030836 */ /* 0x000fcc0000000000 */
[----:B------:R-:W-:Y:S01]  /*0230*/  @!P2 IMAD.MOV R3, RZ, RZ, -R3 ;  /* 0x000000ffff03a224 */ /* 0x000fe200078e0a03 */
[----:B------:R-:W-:-:S06]  /*0240*/  @!P1 LOP3.LUT R3, RZ, R5, RZ, 0x33, !PT ;  /* 0x00000005ff039212 */ /* 0x000fcc00078e33ff */
[----:B------:R-:W0:Y:S02]  /*0250*/  I2F.F64 R2, R3 ;  /* 0x0000000300027312 */ /* 0x000e240000201c00 */
[----:B0-----:R-:W-:Y:S01]  /*0260*/  DMUL R2, R2, -UR4 ;  /* 0x8000000402027c28 */ /* 0x001fe20008000000 */
[----:B------:R-:W0:Y:S07]  /*0270*/  LDCU.64 UR4, c[0x0][0x358] ;  /* 0x00006b00ff0477ac */ /* 0x000e2e0008000a00 */
[----:B------:R-:W-:-:S14]  /*0280*/  DSETP.NEU.AND P0, PT, |R2|, +INF , PT ;  /* 0x7ff000000200742a */ /* 0x000fdc0003f0d200 */
[----:B------:R-:W-:Y:S01]  /*0290*/  @!P0 DMUL R18, RZ, R2 ;  /* 0x00000002ff128228 */ /* 0x000fe20000000000 */
[----:B------:R-:W-:Y:S01]  /*02a0*/  @!P0 IMAD.MOV.U32 R0, RZ, RZ, 0x1 ;  /* 0x00000001ff008424 */ /* 0x000fe200078e00ff */
[----:B0-----:R-:W-:Y:S09]  /*02b0*/  @!P0 BRA `(.L_x_2) ;  /* 0x0000000000648947 */ /* 0x001ff20003800000 */
[----:B------:R-:W-:Y:S01]  /*02c0*/  UMOV UR6, 0x6dc9c883 ;  /* 0x6dc9c88300067882 */ /* 0x000fe20000000000 */
[----:B------:R-:W-:Y:S01]  /*02d0*/  UMOV UR7, 0x3fe45f30 ;  /* 0x3fe45f3000077882 */ /* 0x000fe20000000000 */
[C---:B------:R-:W-:Y:S01]  /*02e0*/  DSETP.GE.AND P0, PT, |R2|.reuse, 2.14748364800000000000e+09, PT ;  /* 0x41e000000200742a */ /* 0x040fe20003f06200 */
[----:B------:R-:W-:Y:S01]  /*02f0*/  BSSY.RECONVERGENT B1, `(.L_x_3) ;  /* 0x0000014000017945 */ /* 0x000fe20003800200 */
[----:B------:R-:W-:Y:S01]  /*0300*/  DMUL R4, R2, UR6 ;  /* 0x0000000602047c28 */ /* 0x000fe20008000000 */
[----:B------:R-:W-:Y:S01]  /*0310*/  UMOV UR6, 0x54442d18 ;  /* 0x54442d1800067882 */ /* 0x000fe20000000000 */
[----:B------:R-:W-:-:S04]  /*0320*/  UMOV UR7, 0x3ff921fb ;  /* 0x3ff921fb00077882 */ /* 0x000fc80000000000 */
[----:B------:R-:W0:Y:S08]  /*0330*/  F2I.F64 R0, R4 ;  /* 0x0000000400007311 */ /* 0x000e300000301100 */
[----:B0-----:R-:W0:Y:S02]  /*0340*/  I2F.F64 R18, R0 ;  /* 0x0000000000127312 */ /* 0x001e240000201c00 */
[----:B0-----:R-:W-:Y:S01]  /*0350*/  DFMA R6, R18, -UR6, R2 ;  /* 0x8000000612067c2b */ /* 0x001fe20008000002 */
[----:B------:R-:W-:Y:S01]  /*0360*/  UMOV UR6, 0x33145c00 ;  /* 0x33145c0000067882 */ /* 0x000fe20000000000 */
[----:B------:R-:W-:-:S06]  /*0370*/  UMOV UR7, 0x3c91a626 ;  /* 0x3c91a62600077882 */ /* 0x000fcc0000000000 */
[----:B------:R-:W-:Y:S01]  /*0380*/  DFMA R6, R18, -UR6, R6 ;  /* 0x8000000612067c2b */ /* 0x000fe20008000006 */
[----:B------:R-:W-:Y:S01]  /*0390*/  UMOV UR6, 0x252049c0 ;  /* 0x252049c000067882 */ /* 0x000fe20000000000 */
[----:B------:R-:W-:-:S06]  /*03a0*/  UMOV UR7, 0x397b839a ;  /* 0x397b839a00077882 */ /* 0x000fcc0000000000 */
[----:B------:R-:W-:Y:S01]  /*03b0*/  DFMA R18, R18, -UR6, R6 ;  /* 0x8000000612127c2b */ /* 0x000fe20008000006 */
[----:B------:R-:W-:Y:S10]  /*03c0*/  @!P0 BRA `(.L_x_4) ;  /* 0x0000000000188947 */ /* 0x000ff40003800000 */
[----:B------:R-:W-:Y:S01]  /*03d0*/  IMAD.MOV.U32 R0, RZ, RZ, R2 ;  /* 0x000000ffff007224 */ /* 0x000fe200078e0002 */
[----:B------:R-:W-:Y:S01]  /*03e0*/  MOV R18, 0x410 ;  /* 0x0000041000127802 */ /* 0x000fe20000000f00 */
[----:B------:R-:W-:-:S07]  /*03f0*/  IMAD.MOV.U32 R14, RZ, RZ, R3 ;  /* 0x000000ffff0e7224 */ /* 0x000fce00078e0003 */
[----:B------:R-:W-:Y:S05]  /*0400*/  CALL.REL.NOINC `($_Z11oddMultCalcP9complex_ti$__internal_trig_reduction_slowpathd) ;  /* 0x0000000400907944 */ /* 0x000fea0003c00000 */
[----:B------:R-:W-:Y:S02]  /*0410*/  IMAD.MOV.U32 R18, RZ, RZ, R6 ;  /* 0x000000ffff127224 */ /* 0x000fe400078e0006 */
[----:B------:R-:W-:-:S07]  /*0420*/  IMAD.MOV.U32 R19, RZ, RZ, R7 ;  /* 0x000000ffff137224 */ /* 0x000fce00078e0007 */
.L_x_4:
[----:B------:R-:W-:Y:S05]  /*0430*/  BSYNC.RECONVERGENT B1 ;  /* 0x0000000000017941 */ /* 0x000fea0003800200 */
.L_x_3:
[----:B------:R-:W-:-:S07]  /*0440*/  VIADD R0, R0, 0x1 ;  /* 0x0000000100007836 */ /* 0x000fce0000000000 */
.L_x_2:
[----:B------:R-:W-:Y:S05]  /*0450*/  BSYNC.RECONVERGENT B0 ;  /* 0x0000000000007941 */ /* 0x000fea0003800200 */
.L_x_1:
[----:B------:R-:W0:Y:S01]  /*0460*/  LDCU.64 UR6, c[0x4][0x8] ;  /* 0x01000100ff0677ac */ /* 0x000e220008000a00 */
[----:B------:R-:W-:-:S05]  /*0470*/  IMAD.SHL.U32 R4, R0, 0x40, RZ ;  /* 0x0000004000047824 */ /* 0x000fca00078e00ff */
[----:B------:R-:W-:-:S04]  /*0480*/  LOP3.LUT R4, R4, 0x40, RZ, 0xc0, !PT ;  /* 0x0000004004047812 */ /* 0x000fc800078ec0ff */
[----:B0-----:R-:W-:-:S05]  /*0490*/  IADD3 R22, P0, PT, R4, UR6, RZ ;  /* 0x0000000604167c10 */ /* 0x001fca000ff1e0ff */
[----:B------:R-:W-:-:S05]  /*04a0*/  IMAD.X R23, RZ, RZ, UR7, P0 ;  /* 0x00000007ff177e24 */ /* 0x000fca00080e06ff */
[----:B------:R-:W2:Y:S04]  /*04b0*/  LDG.E.128.CONSTANT R4, desc[UR4][R22.64] ;  /* 0x0000000416047981 */ /* 0x000ea8000c1e9d00 */
[----:B------:R-:W3:Y:S04]  /*04c0*/  LDG.E.128.CONSTANT R8, desc[UR4][R22.64+0x10] ;  /* 0x0000100416087981 */ /* 0x000ee8000c1e9d00 */
[----:B------:R-:W4:Y:S01]  /*04d0*/  LDG.E.128.CONSTANT R12, desc[UR4][R22.64+0x20] ;  /* 0x00002004160c7981 */ /* 0x000f22000c1e9d00 */
[----:B------:R-:W-:Y:S01]  /*04e0*/  LOP3.LUT R17, R0, 0x1, RZ, 0xc0, !PT ;  /* 0x0000000100117812 */ /* 0x000fe200078ec0ff */
[----:B------:R-:W-:Y:S01]  /*04f0*/  IMAD.MOV.U32 R24, RZ, RZ, 0x20fd8164 ;  /* 0x20fd8164ff187424 */ /* 0x000fe200078e00ff */
[----:B------:R-:W-:Y:S01]  /*0500*/  DMUL R20, R18, R18 ;  /* 0x0000001212147228 */ /* 0x000fe20000000000 */
[----:B------:R-:W-:Y:S01]  /*0510*/  BSSY.RECONVERGENT B0, `(.L_x_5) ;  /* 0x000002b000007945 */ /* 0x000fe20003800200 */
[----:B------:R-:W-:Y:S01]  /*0520*/  ISETP.NE.U32.AND P0, PT, R17, 0x1, PT ;  /* 0x000000011100780c */ /* 0x000fe20003f05070 */
[----:B------:R-:W-:Y:S01]  /*0530*/  IMAD.MOV.U32 R17, RZ, RZ, 0x3da8ff83 ;  /* 0x3da8ff83ff117424 */ /* 0x000fe200078e00ff */
[----:B------:R-:W-:-:S02]  /*0540*/  DSETP.NEU.AND P1, PT, |R2|, +INF , PT ;  /* 0x7ff000000200742a */ /* 0x000fc40003f2d200 */
[----:B------:R-:W-:Y:S02]  /*0550*/  FSEL R24, R24, -8.06006814911005101289e+34, !P0 ;  /* 0xf9785eba18187808 */ /* 0x000fe40004000000 */
[----:B------:R-:W-:-:S06]  /*0560*/  FSEL R25, -R17, 0.11223486810922622681, !P0 ;  /* 0x3de5db6511197808 */ /* 0x000fcc0004000100 */
[----:B--2---:R-:W-:-:S08]  /*0570*/  DFMA R4, R20, R24, R4 ;  /* 0x000000181404722b */ /* 0x004fd00000000004 */
[----:B------:R-:W-:Y:S02]  /*0580*/  DFMA R4, R20, R4, R6 ;  /* 0x000000041404722b */ /* 0x000fe40000000006 */
[----:B------:R-:W-:-:S06]  /*0590*/  @!P1 DMUL R6, RZ, R2 ;  /* 0x00000002ff069228 */ /* 0x000fcc0000000000 */
[----:B---3--:R-:W-:-:S08]  /*05a0*/  DFMA R4, R20, R4, R8 ;  /* 0x000000041404722b */ /* 0x008fd00000000008 */
[----:B------:R-:W-:-:S08]  /*05b0*/  DFMA R4, R20, R4, R10 ;  /* 0x000000041404722b */ /* 0x000fd0000000000a */
[----:B----4-:R-:W-:-:S08]  /*05c0*/  DFMA R4, R20, R4, R12 ;  /* 0x000000041404722b */ /* 0x010fd0000000000c */
[----:B------:R-:W-:-:S08]  /*05d0*/  DFMA R4, R20, R4, R14 ;  /* 0x000000041404722b */ /* 0x000fd0000000000e */
[----:B------:R-:W-:Y:S02]  /*05e0*/  DFMA R18, R4, R18, R18 ;  /* 0x000000120412722b */ /* 0x000fe40000000012 */
[----:B------:R-:W-:-:S10]  /*05f0*/  DFMA R4, R20, R4, 1 ;  /* 0x3ff000001404742b */ /* 0x000fd40000000004 */
[----:B------:R-:W-:Y:S02]  /*0600*/  FSEL R8, R4, R18, !P0 ;  /* 0x0000001204087208 */ /* 0x000fe40004000000 */
[----:B------:R-:W-:Y:S02]  /*0610*/  FSEL R9, R5, R19, !P0 ;  /* 0x0000001305097208 */ /* 0x000fe40004000000 */
[----:B------:R-:W-:Y:S01]  /*0620*/  LOP3.LUT P0, RZ, R0, 0x2, RZ, 0xc0, !PT ;  /* 0x0000000200ff7812 */ /* 0x000fe2000780c0ff */
[----:B------:R-:W-:-:S03]  /*0630*/  @!P1 IMAD.MOV.U32 R0, RZ, RZ, RZ ;  /* 0x000000ffff009224 */ /* 0x000fc600078e00ff */
[----:B------:R-:W-:-:S10]  /*0640*/  DADD R4, RZ, -R8 ;  /* 0x00000000ff047229 */ /* 0x000fd40000000808 */
[----:B------:R-:W-:Y:S02]  /*0650*/  FSEL R4, R8, R4, !P0 ;  /* 0x0000000408047208 */ /* 0x000fe40004000000 */
[----:B------:R-:W-:Y:S01]  /*0660*/  FSEL R5, R9, R5, !P0 ;  /* 0x0000000509057208 */ /* 0x000fe20004000000 */
[----:B------:R-:W-:Y:S06]  /*0670*/  @!P1 BRA `(.L_x_6) ;  /* 0x0000000000509947 */ /* 0x000fec0003800000 */
[----:B------:R-:W-:Y:S01]  /*0680*/  UMOV UR6, 0x6dc9c883 ;  /* 0x6dc9c88300067882 */ /* 0x000fe20000000000 */
[----:B------:R-:W-:Y:S01]  /*0690*/  UMOV UR7, 0x3fe45f30 ;  /* 0x3fe45f3000077882 */ /* 0x000fe20000000000 */
[C---:B------:R-:W-:Y:S02]  /*06a0*/  DSETP.GE.AND P0, PT, |R2|.reuse, 2.14748364800000000000e+09, PT ;  /* 0x41e000000200742a */ /* 0x040fe40003f06200 */
        /* <DEDUP_REMOVED lines=17> */
.L_x_6:
[----:B------:R-:W-:Y:S05]  /*07c0*/  BSYNC.RECONVERGENT B0 ;  /* 0x0000000000007941 */ /* 0x000fea0003800200 */
.L_x_5:
[----:B------:R-:W0:Y:S01]  /*07d0*/  LDCU.64 UR6, c[0x4][0x8] ;  /* 0x01000100ff0677ac */ /* 0x000e220008000a00 */
[----:B------:R-:W-:Y:S01]  /*07e0*/  IMAD.SHL.U32 R2, R0, 0x40, RZ ;  /* 0x0000004000027824 */ /* 0x000fe200078e00ff */
[----:B------:R-:W1:Y:S04]  /*07f0*/  LDC.64 R18, c[0x0][0x380] ;  /* 0x0000e000ff127b82 */ /* 0x000e680000000a00 */
[----:B------:R-:W-:-:S04]  /*0800*/  LOP3.LUT R2, R2, 0x40, RZ, 0xc0, !PT ;  /* 0x0000004002027812 */ /* 0x000fc800078ec0ff */
[----:B0-----:R-:W-:-:S05]  /*0810*/  IADD3 R26, P0, PT, R2, UR6, RZ ;  /* 0x00000006021a7c10 */ /* 0x001fca000ff1e0ff */
[----:B------:R-:W-:-:S05]  /*0820*/  IMAD.X R27, RZ, RZ, UR7, P0 ;  /* 0x00000007ff1b7e24 */ /* 0x000fca00080e06ff */
[----:B------:R-:W2:Y:S04]  /*0830*/  LDG.E.128.CONSTANT R8, desc[UR4][R26.64] ;  /* 0x000000041a087981 */ /* 0x000ea8000c1e9d00 */
[----:B------:R-:W3:Y:S04]  /*0840*/  LDG.E.128.CONSTANT R12, desc[UR4][R26.64+0x10] ;  /* 0x000010041a0c7981 */ /* 0x000ee8000c1e9d00 */
[----:B------:R-:W4:Y:S01]  /*0850*/  LDG.E.128.CONSTANT R20, desc[UR4][R26.64+0x20] ;  /* 0x000020041a147981 */ /* 0x000f22000c1e9d00 */
[----:B------:R-:W-:Y:S01]  /*0860*/  LOP3.LUT R2, R0, 0x1, RZ, 0xc0, !PT ;  /* 0x0000000100027812 */ /* 0x000fe200078ec0ff */
[----:B------:R-:W-:-:S02]  /*0870*/  IMAD.MOV.U32 R24, RZ, RZ, 0x20fd8164 ;  /* 0x20fd8164ff187424 */ /* 0x000fc400078e00ff */
[----:B------:R-:W-:Y:S01]  /*0880*/  IMAD.MOV.U32 R17, RZ, RZ, 0x3da8ff83 ;  /* 0x3da8ff83ff117424 */ /* 0x000fe200078e00ff */
[----:B------:R-:W-:Y:S01]  /*0890*/  ISETP.NE.U32.AND P0, PT, R2, 0x1, PT ;  /* 0x000000010200780c */ /* 0x000fe20003f05070 */
[----:B------:R-:W-:-:S03]  /*08a0*/  DMUL R2, R6, R6 ;  /* 0x0000000606027228 */ /* 0x000fc60000000000 */
[----:B------:R-:W-:Y:S02]  /*08b0*/  FSEL R24, R24, -8.06006814911005101289e+34, !P0 ;  /* 0xf9785eba18187808 */ /* 0x000fe40004000000 */
[----:B------:R-:W-:Y:S01]  /*08c0*/  FSEL R25, -R17, 0.11223486810922622681, !P0 ;  /* 0x3de5db6511197808 */ /* 0x000fe20004000100 */
[----:B-1----:R-:W-:-:S05]  /*08d0*/  IMAD.WIDE R16, R16, 0x10, R18 ;  /* 0x0000001010107825 */ /* 0x002fca00078e0212 */
[----:B------:R-:W5:Y:S01]  /*08e0*/  LDG.E.64 R18, desc[UR4][R16.64] ;  /* 0x0000000410127981 */ /* 0x000f62000c1e1b00 */
[----:B--2---:R-:W-:-:S03]  /*08f0*/  DFMA R24, R2, R24, R8 ;  /* 0x000000180218722b */ /* 0x004fc60000000008 */
[----:B------:R-:W2:Y:S05]  /*0900*/  LDG.E.64 R8, desc[UR4][R16.64+0x8] ;  /* 0x0000080410087981 */ /* 0x000eaa000c1e1b00 */
[----:B------:R-:W-:-:S08]  /*0910*/  DFMA R10, R2, R24, R10 ;  /* 0x00000018020a722b */ /* 0x000fd0000000000a */
[----:B---3--:R-:W-:-:S08]  /*0920*/  DFMA R10, R2, R10, R12 ;  /* 0x0000000a020a722b */ /* 0x008fd0000000000c */
[----:B------:R-:W-:-:S08]  /*0930*/  DFMA R10, R2, R10, R14 ;  /* 0x0000000a020a722b */ /* 0x000fd0000000000e */
[----:B----4-:R-:W-:-:S08]  /*0940*/  DFMA R10, R2, R10, R20 ;  /* 0x0000000a020a722b */ /* 0x010fd00000000014 */
[----:B------:R-:W-:-:S08]  /*0950*/  DFMA R10, R2, R10, R22 ;  /* 0x0000000a020a722b */ /* 0x000fd00000000016 */
[----:B------:R-:W-:Y:S02]  /*0960*/  DFMA R6, R10, R6, R6 ;  /* 0x000000060a06722b */ /* 0x000fe40000000006 */
[----:B------:R-:W-:-:S10]  /*0970*/  DFMA R2, R2, R10, 1 ;  /* 0x3ff000000202742b */ /* 0x000fd4000000000a */
[----:B------:R-:W-:Y:S02]  /*0980*/  FSEL R6, R2, R6, !P0 ;  /* 0x0000000602067208 */ /* 0x000fe40004000000 */
[----:B------:R-:W-:-:S06]  /*0990*/  FSEL R7, R3, R7, !P0 ;  /* 0x0000000703077208 */ /* 0x000fcc0004000000 */
[----:B------:R-:W-:Y:S01]  /*09a0*/  DADD R2, RZ, -R6 ;  /* 0x00000000ff027229 */ /* 0x000fe20000000806 */
[----:B------:R-:W-:-:S09]  /*09b0*/  LOP3.LUT P0, RZ, R0, 0x2, RZ, 0xc0, !PT ;  /* 0x0000000200ff7812 */ /* 0x000fd2000780c0ff */
[----:B------:R-:W-:Y:S02]  /*09c0*/  FSEL R2, R6, R2, !P0 ;  /* 0x0000000206027208 */ /* 0x000fe40004000000 */
[----:B------:R-:W-:-:S06]  /*09d0*/  FSEL R3, R7, R3, !P0 ;  /* 0x0000000307037208 */ /* 0x000fcc0004000000 */
[C---:B--2---:R-:W-:Y:S02]  /*09e0*/  DMUL R6, R2.reuse, R8 ;  /* 0x0000000802067228 */ /* 0x044fe40000000000 */
[----:B-----5:R-:W-:-:S06]  /*09f0*/  DMUL R2, R2, R18 ;  /* 0x0000001202027228 */ /* 0x020fcc0000000000 */
[C---:B------:R-:W-:Y:S02]  /*0a00*/  DFMA R6, R4.reuse, R18, -R6 ;  /* 0x000000120406722b */ /* 0x040fe40000000806 */
[----:B------:R-:W-:-:S05]  /*0a10*/  DFMA R2, R4, R8, R2 ;  /* 0x000000080402722b */ /* 0x000fca0000000002 */
[----:B------:R-:W-:Y:S04]  /*0a20*/  STG.E.64 desc[UR4][R16.64], R6 ;  /* 0x0000000610007986 */ /* 0x000fe8000c101b04 */
[----:B------:R-:W-:Y:S01]  /*0a30*/  STG.E.64 desc[UR4][R16.64+0x8], R2 ;  /* 0x0000080210007986 */ /* 0x000fe2000c101b04 */
[----:B------:R-:W-:Y:S05]  /*0a40*/  EXIT ;  /* 0x000000000000794d */ /* 0x000fea0003800000 */
        .type           $_Z11oddMultCalcP9complex_ti$__internal_trig_reduction_slowpathd,@function
        .size           $_Z11oddMultCalcP9complex_ti$__internal_trig_reduction_slowpathd,(.L_x_15 - $_Z11oddMultCalcP9complex_ti$__internal_trig_reduction_slowpathd)
$_Z11oddMultCalcP9complex_ti$__internal_trig_reduction_slowpathd:
[----:B------:R-:W-:Y:S01]  /*0a50*/  SHF.R.U32.HI R12, RZ, 0x14, R14 ;  /* 0x00000014ff0c7819 */ /* 0x000fe2000001160e */
[----:B------:R-:W-:Y:S02]  /*0a60*/  IMAD.MOV.U32 R15, RZ, RZ, R0 ;  /* 0x000000ffff0f7224 */ /* 0x000fe400078e0000 */
[----:B------:R-:W-:Y:S01]  /*0a70*/  IMAD.MOV.U32 R6, RZ, RZ, RZ ;  /* 0x000000ffff067224 */ /* 0x000fe200078e00ff */
[----:B------:R-:W-:-:S04]  /*0a80*/  LOP3.LUT R7, R12, 0x7ff, RZ, 0xc0, !PT ;  /* 0x000007ff0c077812 */ /* 0x000fc800078ec0ff */
[----:B------:R-:W-:-:S13]  /*0a90*/  ISETP.NE.AND P0, PT, R7, 0x7ff, PT ;  /* 0x000007ff0700780c */ /* 0x000fda0003f05270 */
[----:B------:R-:W-:Y:S05]  /*0aa0*/  @!P0 BRA `(.L_x_7) ;  /* 0x0000000800488947 */ /* 0x000fea0003800000 */
[----:B------:R-:W-:Y:S01]  /*0ab0*/  VIADD R0, R7, 0xfffffc00 ;  /* 0xfffffc0007007836 */ /* 0x000fe20000000000 */
[----:B------:R-:W-:Y:S01]  /*0ac0*/  BSSY.RECONVERGENT B2, `(.L_x_8) ;  /* 0x000002f000027945 */ /* 0x000fe20003800200 */
[----:B------:R-:W-:-:S03]  /*0ad0*/  CS2R R10, SRZ ;  /* 0x00000000000a7805 */ /* 0x000fc6000001ff00 */
[----:B------:R-:W-:Y:S02]  /*0ae0*/  SHF.R.U32.HI R17, RZ, 0x6, R0 ;  /* 0x00000006ff117819 */ /* 0x000fe40000011600 */
[----:B------:R-:W-:Y:S02]  /*0af0*/  ISETP.GE.U32.AND P0, PT, R0, 0x80, PT ;  /* 0x000000800000780c */ /* 0x000fe40003f06070 */
[C---:B------:R-:W-:Y:S02]  /*0b00*/  IADD3 R0, PT, PT, -R17.reuse, 0x13, RZ ;  /* 0x0000001311007810 */ /* 0x040fe40007ffe1ff */
[----:B------:R-:W-:Y:S02]  /*0b10*/  IADD3 R13, PT, PT, -R17, 0xf, RZ ;  /* 0x0000000f110d7810 */ /* 0x000fe40007ffe1ff */
[----:B------:R-:W-:-:S04]  /*0b20*/  SEL R0, R0, 0x12, P0 ;  /* 0x0000001200007807 */ /* 0x000fc80000000000 */
[----:B------:R-:W-:-:S13]  /*0b30*/  ISETP.GE.AND P0, PT, R13, R0, PT ;  /* 0x000000000d00720c */ /* 0x000fda0003f06270 */
[----:B------:R-:W-:Y:S05]  /*0b40*/  @P0 BRA `(.L_x_9) ;  /* 0x0000000000980947 */ /* 0x000fea0003800000 */
[----:B------:R-:W0:Y:S01]  /*0b50*/  LDC.64 R6, c[0x0][0x358] ;  /* 0x0000d600ff067b82 */ /* 0x000e220000000a00 */
[C---:B------:R-:W-:Y:S01]  /*0b60*/  SHF.L.U64.HI R21, R15.reuse, 0xb, R14 ;  /* 0x0000000b0f157819 */ /* 0x040fe2000001020e */
[----:B------:R-:W-:Y:S01]  /*0b70*/  BSSY.RECONVERGENT B3, `(.L_x_10) ;  /* 0x0000022000037945 */ /* 0x000fe20003800200 */
[----:B------:R-:W-:Y:S01]  /*0b80*/  IMAD.SHL.U32 R15, R15, 0x800, RZ ;  /* 0x000008000f0f7824 */ /* 0x000fe200078e00ff */
[----:B------:R-:W-:Y:S01]  /*0b90*/  IADD3 R19, PT, PT, RZ, -R17, -R0 ;  /* 0x80000011ff137210 */ /* 0x000fe20007ffe800 */
[----:B------:R-:W-:Y:S01]  /*0ba0*/  IMAD.MOV.U32 R20, RZ, RZ, RZ ;  /* 0x000000ffff147224 */ /* 0x000fe200078e00ff */
[----:B------:R-:W-:Y:S02]  /*0bb0*/  CS2R R10, SRZ ;  /* 0x00000000000a7805 */ /* 0x000fe4000001ff00 */
[----:B------:R-:W-:-:S07]  /*0bc0*/  LOP3.LUT R21, R21, 0x80000000, RZ, 0xfc, !PT ;  /* 0x8000000015157812 */ /* 0x000fce00078efcff */
.L_x_11:
[----:B------:R-:W1:Y:S01]  /*0bd0*/  LDC.64 R8, c[0x4][RZ] ;  /* 0x01000000ff087b82 */ /* 0x000e620000000a00 */
[----:B0-----:R-:W-:Y:S02]  /*0be0*/  R2UR UR6, R6 ;  /* 0x00000000060672ca */ /* 0x001fe400000e0000 */
[----:B------:R-:W-:Y:S01]  /*0bf0*/  R2UR UR7, R7 ;  /* 0x00000000070772ca */ /* 0x000fe200000e0000 */
[----:B-1----:R-:W-:-:S12]  /*0c00*/  IMAD.WIDE R8, R13, 0x8, R8 ;  /* 0x000000080d087825 */ /* 0x002fd800078e0208 */
[----:B------:R-:W2:Y:S01]  /*0c10*/  LDG.E.64.CONSTANT R8, desc[UR6][R8.64] ;  /* 0x0000000608087981 */ /* 0x000ea2000c1e9b00 */
[----:B------:R-:W-:Y:S02]  /*0c20*/  VIADD R19, R19, 0x1 ;  /* 0x0000000113137836 */ /* 0x000fe40000000000 */
[----:B------:R-:W-:Y:S02]  /*0c30*/  VIADD R13, R13, 0x1 ;  /* 0x000000010d0d7836 */ /* 0x000fe40000000000 */
[----:B--2---:R-:W-:-:S04]  /*0c40*/  IMAD.WIDE.U32 R10, P2, R8, R15, R10 ;  /* 0x0000000f080a7225 */ /* 0x004fc8000784000a */
[----:B------:R-:W-:Y:S02]  /*0c50*/  IMAD R23, R8, R21, RZ ;  /* 0x0000001508177224 */ /* 0x000fe400078e02ff */
[CC--:B------:R-:W-:Y:S02]  /*0c60*/  IMAD R22, R9.reuse, R15.reuse, RZ ;  /* 0x0000000f09167224 */ /* 0x0c0fe400078e02ff */
[----:B------:R-:W-:Y:S01]  /*0c70*/  IMAD.HI.U32 R25, R9, R15, RZ ;  /* 0x0000000f09197227 */ /* 0x000fe200078e00ff */
[----:B------:R-:W-:-:S03]  /*0c80*/  IADD3 R11, P0, PT, R23, R11, RZ ;  /* 0x0000000b170b7210 */ /* 0x000fc60007f1e0ff */
[----:B------:R-:W-:Y:S01]  /*0c90*/  IMAD R23, R20, 0x8, R1 ;  /* 0x0000000814177824 */ /* 0x000fe200078e0201 */
[----:B------:R-:W-:Y:S01]  /*0ca0*/  IADD3 R11, P1, PT, R22, R11, RZ ;  /* 0x0000000b160b7210 */ /* 0x000fe20007f3e0ff */
[----:B------:R-:W-:-:S04]  /*0cb0*/  IMAD.HI.U32 R22, R8, R21, RZ ;  /* 0x0000001508167227 */ /* 0x000fc800078e00ff */
[----:B------:R-:W-:Y:S01]  /*0cc0*/  IMAD.X R8, RZ, RZ, R22, P2 ;  /* 0x000000ffff087224 */ /* 0x000fe200010e0616 */
[----:B------:R0:W-:Y:S01]  /*0cd0*/  STL.64 [R23], R10 ;  /* 0x0000000a17007387 */ /* 0x0001e20000100a00 */
[----:B------:R-:W-:-:S03]  /*0ce0*/  IMAD.HI.U32 R22, R9, R21, RZ ;  /* 0x0000001509167227 */ /* 0x000fc600078e00ff */
[----:B------:R-:W-:Y:S01]  /*0cf0*/  IADD3.X R8, P0, PT, R25, R8, RZ, P0, !PT ;  /* 0x0000000819087210 */ /* 0x000fe2000071e4ff */
[----:B------:R-:W-:Y:S02]  /*0d00*/  IMAD R9, R9, R21, RZ ;  /* 0x0000001509097224 */ /* 0x000fe400078e02ff */
[----:B------:R-:W-:-:S03]  /*0d10*/  VIADD R20, R20, 0x1 ;  /* 0x0000000114147836 */ /* 0x000fc60000000000 */
[----:B------:R-:W-:Y:S01]  /*0d20*/  IADD3.X R9, P1, PT, R9, R8, RZ, P1, !PT ;  /* 0x0000000809097210 */ /* 0x000fe20000f3e4ff */
[----:B------:R-:W-:Y:S01]  /*0d30*/  IMAD.X R8, RZ, RZ, R22, P0 ;  /* 0x000000ffff087224 */ /* 0x000fe200000e0616 */
[----:B------:R-:W-:-:S03]  /*0d40*/  ISETP.NE.AND P0, PT, R19, -0xf, PT ;  /* 0xfffffff11300780c */ /* 0x000fc60003f05270 */
[----:B------:R-:W-:Y:S02]  /*0d50*/  IMAD.X R8, RZ, RZ, R8, P1 ;  /* 0x000000ffff087224 */ /* 0x000fe400008e0608 */
[----:B0-----:R-:W-:Y:S02]  /*0d60*/  IMAD.MOV.U32 R10, RZ, RZ, R9 ;  /* 0x000000ffff0a7224 */ /* 0x001fe400078e0009 */
[----:B------:R-:W-:-:S06]  /*0d70*/  IMAD.MOV.U32 R11, RZ, RZ, R8 ;  /* 0x000000ffff0b7224 */ /* 0x000fcc00078e0008 */
[----:B------:R-:W-:Y:S05]  /*0d80*/  @P0 BRA `(.L_x_11) ;  /* 0xfffffffc00900947 */ /* 0x000fea000383ffff */
[----:B------:R-:W-:Y:S05]  /*0d90*/  BSYNC.RECONVERGENT B3 ;  /* 0x0000000000037941 */ /* 0x000fea0003800200 */
.L_x_10:
[----:B------:R-:W-:-:S07]  /*0da0*/  IMAD.MOV.U32 R13, RZ, RZ, R0 ;  /* 0x000000ffff0d7224 */ /* 0x000fce00078e0000 */
.L_x_9:
[----:B------:R-:W-:Y:S05]  /*0db0*/  BSYNC.RECONVERGENT B2 ;  /* 0x0000000000027941 */ /* 0x000fea0003800200 */
.L_x_8:
[----:B------:R-:W-:Y:S01]  /*0dc0*/  LOP3.LUT P0, R23, R12, 0x3f, RZ, 0xc0, !PT ;  /* 0x0000003f0c177812 */ /* 0x000fe2000780c0ff */
[----:B------:R-:W-:-:S04]  /*0dd0*/  IMAD.IADD R0, R17, 0x1, R13 ;  /* 0x0000000111007824 */ /* 0x000fc800078e020d */
[----:B------:R-:W-:-:S05]  /*0de0*/  IMAD.U32 R25, R0, 0x8, R1 ;  /* 0x0000000800197824 */ /* 0x000fca00078e0001 */
[----:B------:R0:W-:Y:S04]  /*0df0*/  STL.64 [R25+-0x78], R10 ;  /* 0xffff880a19007387 */ /* 0x0001e80000100a00 */
[----:B------:R-:W2:Y:S04]  /*0e00*/  @P0 LDL.64 R20, [R1+0x8] ;  /* 0x0000080001140983 */ /* 0x000ea80000100a00 */
[----:B------:R-:W3:Y:S04]  /*0e10*/  LDL.64 R8, [R1+0x10] ;  /* 0x0000100001087983 */ /* 0x000ee80000100a00 */
[----:B------:R-:W4:Y:S01]  /*0e20*/  LDL.64 R6, [R1+0x18] ;  /* 0x0000180001067983 */ /* 0x000f220000100a00 */
[----:B------:R-:W-:Y:S01]  /*0e30*/  @P0 LOP3.LUT R0, R23, 0x3f, RZ, 0x3c, !PT ;  /* 0x0000003f17000812 */ /* 0x000fe200078e3cff */
[----:B------:R-:W-:Y:S01]  /*0e40*/  BSSY.RECONVERGENT B2, `(.L_x_12) ;  /* 0x0000034000027945 */ /* 0x000fe20003800200 */
[----:B--2---:R-:W-:-:S02]  /*0e50*/  @P0 SHF.R.U64 R13, R20, 0x1, R21 ;  /* 0x00000001140d0819 */ /* 0x004fc40000001215 */
[----:B------:R-:W-:Y:S02]  /*0e60*/  @P0 SHF.R.U32.HI R15, RZ, 0x1, R21 ;  /* 0x00000001ff0f0819 */ /* 0x000fe40000011615 */
[CC--:B---3--:R-:W-:Y:S02]  /*0e70*/  @P0 SHF.L.U32 R17, R8.reuse, R23.reuse, RZ ;  /* 0x0000001708110219 */ /* 0x0c8fe400000006ff */
[----:B0-----:R-:W-:Y:S02]  /*0e80*/  @P0 SHF.R.U64 R10, R13, R0, R15 ;  /* 0x000000000d0a0219 */ /* 0x001fe4000000120f */
[--C-:B------:R-:W-:Y:S02]  /*0e90*/  @P0 SHF.R.U32.HI R21, RZ, 0x1, R9.reuse ;  /* 0x00000001ff150819 */ /* 0x100fe40000011609 */
[C-C-:B------:R-:W-:Y:S02]  /*0ea0*/  @P0 SHF.R.U64 R19, R8.reuse, 0x1, R9.reuse ;  /* 0x0000000108130819 */ /* 0x140fe40000001209 */
[----:B------:R-:W-:-:S02]  /*0eb0*/  @P0 SHF.L.U64.HI R12, R8, R23, R9 ;  /* 0x00000017080c0219 */ /* 0x000fc40000010209 */
[----:B------:R-:W-:Y:S02]  /*0ec0*/  @P0 SHF.R.U32.HI R11, RZ, R0, R15 ;  /* 0x00000000ff0b0219 */ /* 0x000fe4000001160f */
[----:B------:R-:W-:Y:S02]  /*0ed0*/  @P0 LOP3.LUT R8, R17, R10, RZ, 0xfc, !PT ;  /* 0x0000000a11080212 */ /* 0x000fe400078efcff */
[----:B----4-:R-:W-:Y:S02]  /*0ee0*/  @P0 SHF.L.U32 R13, R6, R23, RZ ;  /* 0x00000017060d0219 */ /* 0x010fe400000006ff */
[----:B------:R-:W-:Y:S01]  /*0ef0*/  @P0 SHF.R.U64 R20, R19, R0, R21 ;  /* 0x0000000013140219 */ /* 0x000fe20000001215 */
[----:B------:R-:W-:Y:S01]  /*0f00*/  IMAD.SHL.U32 R10, R8, 0x4, RZ ;  /* 0x00000004080a7824 */ /* 0x000fe200078e00ff */
[----:B------:R-:W-:Y:S02]  /*0f10*/  @P0 LOP3.LUT R9, R12, R11, RZ, 0xfc, !PT ;  /* 0x0000000b0c090212 */ /* 0x000fe400078efcff */
[----:B------:R-:W-:-:S02]  /*0f20*/  @P0 SHF.L.U64.HI R23, R6, R23, R7 ;  /* 0x0000001706170219 */ /* 0x000fc40000010207 */
[----:B------:R-:W-:Y:S02]  /*0f30*/  @P0 LOP3.LUT R6, R13, R20, RZ, 0xfc, !PT ;  /* 0x000000140d060212 */ /* 0x000fe400078efcff */
[----:B------:R-:W-:Y:S02]  /*0f40*/  @P0 SHF.R.U32.HI R0, RZ, R0, R21 ;  /* 0x00000000ff000219 */ /* 0x000fe40000011615 */
[----:B------:R-:W-:Y:S02]  /*0f50*/  SHF.L.U64.HI R20, R8, 0x2, R9 ;  /* 0x0000000208147819 */ /* 0x000fe40000010209 */
[----:B------:R-:W-:Y:S02]  /*0f60*/  @P0 LOP3.LUT R7, R23, R0, RZ, 0xfc, !PT ;  /* 0x0000000017070212 */ /* 0x000fe400078efcff */
[----:B------:R-:W-:Y:S02]  /*0f70*/  SHF.L.W.U32.HI R9, R9, 0x2, R6 ;  /* 0x0000000209097819 */ /* 0x000fe40000010e06 */
[----:B------:R-:W-:-:S02]  /*0f80*/  IADD3 RZ, P0, PT, RZ, -R10, RZ ;  /* 0x8000000affff7210 */ /* 0x000fc40007f1e0ff */
[----:B------:R-:W-:Y:S02]  /*0f90*/  LOP3.LUT R0, RZ, R20, RZ, 0x33, !PT ;  /* 0x00000014ff007212 */ /* 0x000fe400078e33ff */
[----:B------:R-:W-:Y:S02]  /*0fa0*/  SHF.L.W.U32.HI R6, R6, 0x2, R7 ;  /* 0x0000000206067819 */ /* 0x000fe40000010e07 */
[----:B------:R-:W-:Y:S02]  /*0fb0*/  LOP3.LUT R8, RZ, R9, RZ, 0x33, !PT ;  /* 0x00000009ff087212 */ /* 0x000fe400078e33ff */
[----:B------:R-:W-:Y:S02]  /*0fc0*/  IADD3.X R11, P0, PT, RZ, R0, RZ, P0, !PT ;  /* 0x00000000ff0b7210 */ /* 0x000fe4000071e4ff */
[----:B------:R-:W-:Y:S02]  /*0fd0*/  LOP3.LUT R12, RZ, R6, RZ, 0x33, !PT ;  /* 0x00000006ff0c7212 */ /* 0x000fe400078e33ff */
[----:B------:R-:W-:-:S02]  /*0fe0*/  IADD3.X R0, P1, PT, RZ, R8, RZ, P0, !PT ;  /* 0x00000008ff007210 */ /* 0x000fc4000073e4ff */
[----:B------:R-:W-:-:S03]  /*0ff0*/  ISETP.GT.U32.AND P2, PT, R9, -0x1, PT ;  /* 0xffffffff0900780c */ /* 0x000fc60003f44070 */
[----:B------:R-:W-:Y:S01]  /*1000*/  IMAD.X R13, RZ, RZ, R12, P1 ;  /* 0x000000ffff0d7224 */ /* 0x000fe200008e060c */
[----:B------:R-:W-:-:S04]  /*1010*/  ISETP.GT.AND.EX P0, PT, R6, -0x1, PT, P2 ;  /* 0xffffffff0600780c */ /* 0x000fc80003f04320 */
[----:B------:R-:W-:Y:S02]  /*1020*/  SEL R8, R6, R13, P0 ;  /* 0x0000000d06087207 */ /* 0x000fe40000000000 */
[----:B------:R-:W-:Y:S02]  /*1030*/  SEL R17, R9, R0, P0 ;  /* 0x0000000009117207 */ /* 0x000fe40000000000 */
[----:B------:R-:W-:Y:S02]  /*1040*/  ISETP.NE.U32.AND P1, PT, R8, RZ, PT ;  /* 0x000000ff0800720c */ /* 0x000fe40003f25070 */
[----:B------:R-:W-:Y:S02]  /*1050*/  SEL R13, R20, R11, P0 ;  /* 0x0000000b140d7207 */ /* 0x000fe40000000000 */
[----:B------:R-:W-:Y:S01]  /*1060*/  SEL R9, R17, R8, !P1 ;  /* 0x0000000811097207 */ /* 0x000fe20004800000 */
[----:B------:R-:W-:-:S05]  /*1070*/  @!P0 IMAD.MOV R10, RZ, RZ, -R10 ;  /* 0x000000ffff0a8224 */ /* 0x000fca00078e0a0a */
[----:B------:R-:W0:Y:S02]  /*1080*/  FLO.U32 R9, R9 ;  /* 0x0000000900097300 */ /* 0x000e2400000e0000 */
[C---:B0-----:R-:W-:Y:S02]  /*1090*/  IADD3 R12, PT, PT, -R9.reuse, 0x1f, RZ ;  /* 0x0000001f090c7810 */ /* 0x041fe40007ffe1ff */
[----:B------:R-:W-:-:S03]  /*10a0*/  IADD3 R0, PT, PT, -R9, 0x3f, RZ ;  /* 0x0000003f09007810 */ /* 0x000fc60007ffe1ff */
[----:B------:R-:W-:-:S05]  /*10b0*/  @P1 IMAD.MOV R0, RZ, RZ, R12 ;  /* 0x000000ffff001224 */ /* 0x000fca00078e020c */
[----:B------:R-:W-:-:S13]  /*10c0*/  ISETP.NE.AND P1, PT, R0, RZ, PT ;  /* 0x000000ff0000720c */ /* 0x000fda0003f25270 */
[----:B------:R-:W-:Y:S05]  /*10d0*/  @!P1 BRA `(.L_x_13) ;  /* 0x0000000000289947 */ /* 0x000fea0003800000 */
[--C-:B------:R-:W-:Y:S02]  /*10e0*/  SHF.R.U64 R11, R10, 0x1, R13.reuse ;  /* 0x000000010a0b7819 */ /* 0x100fe4000000120d */
[C---:B------:R-:W-:Y:S02]  /*10f0*/  LOP3.LUT R9, R0.reuse, 0x3f, RZ, 0xc0, !PT ;  /* 0x0000003f00097812 */ /* 0x040fe400078ec0ff */
[----:B------:R-:W-:Y:S02]  /*1100*/  SHF.R.U32.HI R13, RZ, 0x1, R13 ;  /* 0x00000001ff0d7819 */ /* 0x000fe4000001160d */
[----:B------:R-:W-:Y:S02]  /*1110*/  LOP3.LUT R10, R0, 0x3f, RZ, 0xc, !PT ;  /* 0x0000003f000a7812 */ /* 0x000fe400078e0cff */
[CC--:B------:R-:W-:Y:S02]  /*1120*/  SHF.L.U64.HI R15, R17.reuse, R9.reuse, R8 ;  /* 0x00000009110f7219 */ /* 0x0c0fe40000010208 */
[----:B------:R-:W-:-:S02]  /*1130*/  SHF.L.U32 R9, R17, R9, RZ ;  /* 0x0000000911097219 */ /* 0x000fc400000006ff */
[-CC-:B------:R-:W-:Y:S02]  /*1140*/  SHF.R.U64 R8, R11, R10.reuse, R13.reuse ;  /* 0x0000000a0b087219 */ /* 0x180fe4000000120d */
[----:B------:R-:W-:Y:S02]  /*1150*/  SHF.R.U32.HI R10, RZ, R10, R13 ;  /* 0x0000000aff0a7219 */ /* 0x000fe4000001160d */
[----:B------:R-:W-:Y:S02]  /*1160*/  LOP3.LUT R17, R9, R8, RZ, 0xfc, !PT ;  /* 0x0000000809117212 */ /* 0x000fe400078efcff */
[----:B------:R-:W-:-:S07]  /*1170*/  LOP3.LUT R8, R15, R10, RZ, 0xfc, !PT ;  /* 0x0000000a0f087212 */ /* 0x000fce00078efcff */
.L_x_13:
[----:B------:R-:W-:Y:S05]  /*1180*/  BSYNC.RECONVERGENT B2 ;  /* 0x0000000000027941 */ /* 0x000fea0003800200 */
.L_x_12:
[----:B------:R-:W-:-:S04]  /*1190*/  IMAD.WIDE.U32 R12, R17, 0x2168c235, RZ ;  /* 0x2168c235110c7825 */ /* 0x000fc800078e00ff */
[----:B------:R-:W-:Y:S01]  /*11a0*/  IMAD.MOV.U32 R10, RZ, RZ, R13 ;  /* 0x000000ffff0a7224 */ /* 0x000fe200078e000d */
[----:B------:R-:W-:Y:S01]  /*11b0*/  IADD3 RZ, P1, PT, R12, R12, RZ ;  /* 0x0000000c0cff7210 */ /* 0x000fe20007f3e0ff */
[----:B------:R-:W-:Y:S02]  /*11c0*/  IMAD.MOV.U32 R11, RZ, RZ, RZ ;  /* 0x000000ffff0b7224 */ /* 0x000fe400078e00ff */
[----:B------:R-:W-:-:S04]  /*11d0*/  IMAD.HI.U32 R9, R8, -0x36f0255e, RZ ;  /* 0xc90fdaa208097827 */ /* 0x000fc800078e00ff */
[----:B------:R-:W-:-:S04]  /*11e0*/  IMAD.WIDE.U32 R10, R17, -0x36f0255e, R10 ;  /* 0xc90fdaa2110a7825 */ /* 0x000fc800078e000a */
[C---:B------:R-:W-:Y:S02]  /*11f0*/  IMAD R13, R8.reuse, -0x36f0255e, RZ ;  /* 0xc90fdaa2080d7824 */ /* 0x040fe400078e02ff */
[----:B------:R-:W-:-:S04]  /*1200*/  IMAD.WIDE.U32 R10, P2, R8, 0x2168c235, R10 ;  /* 0x2168c235080a7825 */ /* 0x000fc8000784000a */
[----:B------:R-:W-:Y:S01]  /*1210*/  IMAD.X R8, RZ, RZ, R9, P2 ;  /* 0x000000ffff087224 */ /* 0x000fe200010e0609 */
[----:B------:R-:W-:Y:S02]  /*1220*/  IADD3 R9, P2, PT, R13, R11, RZ ;  /* 0x0000000b0d097210 */ /* 0x000fe40007f5e0ff */
[----:B------:R-:W-:Y:S02]  /*1230*/  IADD3.X RZ, P1, PT, R10, R10, RZ, P1, !PT ;  /* 0x0000000a0aff7210 */ /* 0x000fe40000f3e4ff */
[C---:B------:R-:W-:Y:S01]  /*1240*/  ISETP.GT.U32.AND P3, PT, R9.reuse, RZ, PT ;  /* 0x000000ff0900720c */ /* 0x040fe20003f64070 */
[----:B------:R-:W-:Y:S01]  /*1250*/  IMAD.X R8, RZ, RZ, R8, P2 ;  /* 0x000000ffff087224 */ /* 0x000fe200010e0608 */
[----:B------:R-:W-:-:S04]  /*1260*/  IADD3.X R10, P2, PT, R9, R9, RZ, P1, !PT ;  /* 0x00000009090a7210 */ /* 0x000fc80000f5e4ff */
[C---:B------:R-:W-:Y:S01]  /*1270*/  ISETP.GT.AND.EX P1, PT, R8.reuse, RZ, PT, P3 ;  /* 0x000000ff0800720c */ /* 0x040fe20003f24330 */
[----:B------:R-:W-:-:S03]  /*1280*/  IMAD.X R11, R8, 0x1, R8, P2 ;  /* 0x00000001080b7824 */ /* 0x000fc600010e0608 */
[----:B------:R-:W-:Y:S02]  /*1290*/  SEL R9, R10, R9, P1 ;  /* 0x000000090a097207 */ /* 0x000fe40000800000 */
[----:B------:R-:W-:Y:S02]  /*12a0*/  SEL R10, R11, R8, P1 ;  /* 0x000000080b0a7207 */ /* 0x000fe40000800000 */
[----:B------:R-:W-:Y:S02]  /*12b0*/  IADD3 R9, P2, PT, R9, 0x1, RZ ;  /* 0x0000000109097810 */ /* 0x000fe40007f5e0ff */
[----:B------:R-:W-:Y:S02]  /*12c0*/  SEL R11, RZ, 0xffffffff, !P1 ;  /* 0xffffffffff0b7807 */ /* 0x000fe40004800000 */
[----:B------:R-:W-:Y:S01]  /*12d0*/  LOP3.LUT P1, R8, R14, 0x80000000, RZ, 0xc0, !PT ;  /* 0x800000000e087812 */ /* 0x000fe2000782c0ff */
[----:B------:R-:W-:Y:S02]  /*12e0*/  IMAD.X R10, RZ, RZ, R10, P2 ;  /* 0x000000ffff0a7224 */ /* 0x000fe400010e060a */
[----:B------:R-:W-:Y:S01]  /*12f0*/  IMAD.IADD R11, R11, 0x1, -R0 ;  /* 0x000000010b0b7824 */ /* 0x000fe200078e0a00 */
[----:B------:R-:W-:-:S02]  /*1300*/  @!P0 LOP3.LUT R8, R8, 0x80000000, RZ, 0x3c, !PT ;  /* 0x8000000008088812 */ /* 0x000fc400078e3cff */
[----:B------:R-:W-:-:S04]  /*1310*/  SHF.R.U64 R9, R9, 0xa, R10 ;  /* 0x0000000a09097819 */ /* 0x000fc8000000120a */
[----:B------:R-:W-:-:S04]  /*1320*/  IADD3 R9, P2, PT, R9, 0x1, RZ ;  /* 0x0000000109097810 */ /* 0x000fc80007f5e0ff */
[----:B------:R-:W-:-:S04]  /*1330*/  LEA.HI.X R10, R10, RZ, RZ, 0x16, P2 ;  /* 0x000000ff0a0a7211 */ /* 0x000fc800010fb4ff */
[--C-:B------:R-:W-:Y:S02]  /*1340*/  SHF.R.U64 R0, R9, 0x1, R10.reuse ;  /* 0x0000000109007819 */ /* 0x100fe4000000120a */
[----:B------:R-:W-:Y:S01]  /*1350*/  SHF.R.U32.HI R9, RZ, 0x1e, R7 ;  /* 0x0000001eff097819 */ /* 0x000fe20000011607 */
[----:B------:R-:W-:Y:S01]  /*1360*/  IMAD.SHL.U32 R7, R11, 0x100000, RZ ;  /* 0x001000000b077824 */ /* 0x000fe200078e00ff */
[----:B------:R-:W-:Y:S02]  /*1370*/  SHF.R.U32.HI R10, RZ, 0x1, R10 ;  /* 0x00000001ff0a7819 */ /* 0x000fe4000001160a */
[----:B------:R-:W-:Y:S02]  /*1380*/  IADD3 R15, P2, P3, RZ, RZ, R0 ;  /* 0x000000ffff0f7210 */ /* 0x000fe40007b5e000 */
[----:B------:R-:W-:Y:S02]  /*1390*/  LEA.HI R6, R6, R9, RZ, 0x1 ;  /* 0x0000000906067211 */ /* 0x000fe400078f08ff */
[----:B------:R-:W-:-:S03]  /*13a0*/  IADD3.X R7, PT, PT, R7, 0x3fe00000, R10, P2, P3 ;  /* 0x3fe0000007077810 */ /* 0x000fc600017e640a */
[----:B------:R-:W-:Y:S01]  /*13b0*/  @P1 IMAD.MOV R6, RZ, RZ, -R6 ;  /* 0x000000ffff061224 */ /* 0x000fe200078e0a06 */
[----:B------:R-:W-:-:S07]  /*13c0*/  LOP3.LUT R14, R7, R8, RZ, 0xfc, !PT ;  /* 0x00000008070e7212 */ /* 0x000fce00078efcff */
.L_x_7:
[----:B------:R-:W-:Y:S02]  /*13d0*/  IMAD.MOV.U32 R19, RZ, RZ, 0x0 ;  /* 0x00000000ff137424 */ /* 0x000fe400078e00ff */
[----:B------:R-:W-:Y:S02]  /*13e0*/  IMAD.MOV.U32 R0, RZ, RZ, R6 ;  /* 0x000000ffff007224 */ /* 0x000fe400078e0006 */
[----:B------:R-:W-:Y:S02]  /*13f0*/  IMAD.MOV.U32 R6, RZ, RZ, R15 ;  /* 0x000000ffff067224 */ /* 0x000fe400078e000f */
[----:B------:R-:W-:Y:S01]  /*1400*/  IMAD.MOV.U32 R7, RZ, RZ, R14 ;  /* 0x000000ffff077224 */ /* 0x000fe200078e000e */
[----:B------:R-:W-:Y:S06]  /*1410*/  RET.REL.NODEC R18 `(_Z11oddMultCalcP9complex_ti) ;  /* 0xffffffe812f87950 */ /* 0x000fec0003c3ffff */
.L_x_14:
        /* <DEDUP_REMOVED lines=14> */
.L_x_15:


//--------------------- .nv.global.init           --------------------------
	.section	.nv.global.init,"aw",@progbits
	.align	16
.nv.global.init:
	.type		__cudart_sin_cos_coeffs,@object
	.size		__cudart_sin_cos_coeffs,(__cudart_i2opi_d - __cudart_sin_cos_coeffs)
__cudart_sin_cos_coeffs:
        /*0000*/ 	.byte	0x46, 0xd2, 0xb0, 0x2c, 0xf1, 0xe5, 0x5a, 0xbe, 0x92, 0xe3, 0xac, 0x69, 0xe3, 0x1d, 0xc7, 0x3e
        /*0010*/ 	.byte	0xa1, 0x62, 0xdb, 0x19, 0xa0, 0x01, 0x2a, 0xbf, 0x18, 0x08, 0x11, 0x11, 0x11, 0x11, 0x81, 0x3f
        /*0020*/ 	.byte	0x54, 0x55, 0x55, 0x55, 0x55, 0x55, 0xc5, 0xbf, 0x00, 0x00, 0x00, 0x00, 0x00, 0x00, 0x00, 0x00
        /*0030*/ 	.byte	0x00, 0x00, 0x00, 0x00, 0x00, 0x00, 0x00, 0x00, 0x64, 0x81, 0xfd, 0x20, 0x83, 0xff, 0xa8, 0xbd
        /*0040*/ 	.byte	0x28, 0x85, 0xef, 0xc1, 0xa7, 0xee, 0x21, 0x3e, 0xd9, 0xe6, 0x06, 0x8e, 0x4f, 0x7e, 0x92, 0xbe
        /*0050*/ 	.byte	0xe9, 0xbc, 0xdd, 0x19, 0xa0, 0x01, 0xfa, 0x3e, 0x47, 0x5d, 0xc1, 0x16, 0x6c, 0xc1, 0x56, 0xbf
        /*0060*/ 	.byte	0x51, 0x55, 0x55, 0x55, 0x55, 0x55, 0xa5, 0x3f, 0x00, 0x00, 0x00, 0x00, 0x00, 0x00, 0xe0, 0xbf
        /*0070*/ 	.byte	0x00, 0x00, 0x00, 0x00, 0x00, 0x00, 0xf0, 0x3f, 0x00, 0x00, 0x00, 0x00, 0x00, 0x00, 0x00, 0x00
	.type		__cudart_i2opi_d,@object
	.size		__cudart_i2opi_d,(.L_0 - __cudart_i2opi_d)
__cudart_i2opi_d:
        /* <DEDUP_REMOVED lines=9> */
.L_0:


//--------------------- .nv.shared.reserved.0     --------------------------
	.section	.nv.shared.reserved.0,"aw",@nobits
	.weak		__nv_reservedSMEM_offset_0_alias
	.size		__nv_reservedSMEM_offset_0_alias, 0, 64
	.other		__nv_reservedSMEM_offset_0_alias,@"STO_CUDA_RESERVED_SHARED STV_DEFAULT"
__nv_reservedSMEM_offset_0_alias:
	.zero		0
	.zero		64


//--------------------- .nv.constant0._Z10addOddEvenP9complex_tS0_S0_i --------------------------
	.section	.nv.constant0._Z10addOddEvenP9complex_tS0_S0_i,"a",@progbits
	.sectionflags	@""
	.align	4
.nv.constant0._Z10addOddEvenP9complex_tS0_S0_i:
	.zero		924


//--------------------- .nv.constant0._Z11oddMultCalcP9complex_ti --------------------------
	.section	.nv.constant0._Z11oddMultCalcP9complex_ti,"a",@progbits
	.sectionflags	@""
	.align	4
.nv.constant0._Z11oddMultCalcP9complex_ti:
	.zero		908


//--------------------- SYMBOLS --------------------------

	.type		.nv.reservedSmem.offset0,@object
	.size		.nv.reservedSmem.offset0,0x4
